//
// Generated by NVIDIA NVVM Compiler
//
// Compiler Build ID: CL-36424714
// Cuda compilation tools, release 13.0, V13.0.88
// Based on NVVM 20.0.0
//

.version 9.0
.target sm_100
.address_size 64

	// .globl	_Z8getSSSimPKfPf

.visible .entry _Z8getSSSimPKfPf(
	.param .u64 .ptr .align 1 _Z8getSSSimPKfPf_param_0,
	.param .u64 .ptr .align 1 _Z8getSSSimPKfPf_param_1
)
{
	.reg .pred 	%p<28>;
	.reg .b32 	%r<99>;
	.reg .b32 	%f<651>;
	.reg .b64 	%rd<12>;
	.reg .b64 	%fd<28>;

	ld.param.u64 	%rd2, [_Z8getSSSimPKfPf_param_0];
	cvta.to.global.u64 	%rd3, %rd2;
	mov.u32 	%r56, %ctaid.x;
	mov.u32 	%r57, %ntid.x;
	mov.u32 	%r58, %tid.x;
	mad.lo.s32 	%r59, %r56, %r57, %r58;
	mov.u32 	%r60, %ctaid.y;
	mov.u32 	%r61, %ntid.y;
	mov.u32 	%r62, %tid.y;
	mad.lo.s32 	%r63, %r60, %r61, %r62;
	mov.u32 	%r64, %nctaid.x;
	mul.lo.s32 	%r65, %r64, %r57;
	mad.lo.s32 	%r1, %r65, %r63, %r59;
	mov.u32 	%r66, %nctaid.z;
	mov.u32 	%r67, %ntid.z;
	mul.lo.s32 	%r68, %r66, %r67;
	mul.lo.s32 	%r69, %r59, %r68;
	mul.lo.s32 	%r70, %r63, %r68;
	mul.wide.s32 	%rd4, %r69, 4;
	add.s64 	%rd5, %rd3, %rd4;
	mul.wide.u32 	%rd6, %r70, 4;
	add.s64 	%rd7, %rd3, %rd6;
	ld.global.f32 	%f138, [%rd5+4];
	ld.global.f32 	%f139, [%rd5];
	sub.f32 	%f140, %f138, %f139;
	ld.global.f32 	%f141, [%rd7+4];
	ld.global.f32 	%f142, [%rd7];
	sub.f32 	%f143, %f141, %f142;
	div.rn.f32 	%f1, %f140, %f140;
	div.rn.f32 	%f2, %f143, %f143;
	ld.global.f32 	%f144, [%rd5+8];
	sub.f32 	%f145, %f144, %f138;
	div.rn.f32 	%f3, %f145, %f140;
	ld.global.f32 	%f146, [%rd7+8];
	sub.f32 	%f147, %f146, %f141;
	div.rn.f32 	%f4, %f147, %f143;
	ld.global.f32 	%f148, [%rd5+12];
	sub.f32 	%f149, %f148, %f144;
	div.rn.f32 	%f5, %f149, %f140;
	ld.global.f32 	%f150, [%rd7+12];
	sub.f32 	%f151, %f150, %f146;
	div.rn.f32 	%f6, %f151, %f143;
	ld.global.f32 	%f152, [%rd5+16];
	sub.f32 	%f153, %f152, %f148;
	div.rn.f32 	%f7, %f153, %f140;
	ld.global.f32 	%f154, [%rd7+16];
	sub.f32 	%f155, %f154, %f150;
	div.rn.f32 	%f8, %f155, %f143;
	ld.global.f32 	%f156, [%rd5+20];
	sub.f32 	%f157, %f156, %f152;
	div.rn.f32 	%f9, %f157, %f140;
	ld.global.f32 	%f158, [%rd7+20];
	sub.f32 	%f159, %f158, %f154;
	div.rn.f32 	%f10, %f159, %f143;
	ld.global.f32 	%f160, [%rd5+24];
	sub.f32 	%f161, %f160, %f156;
	div.rn.f32 	%f11, %f161, %f140;
	ld.global.f32 	%f162, [%rd7+24];
	sub.f32 	%f163, %f162, %f158;
	div.rn.f32 	%f12, %f163, %f143;
	ld.global.f32 	%f164, [%rd5+28];
	sub.f32 	%f165, %f164, %f160;
	div.rn.f32 	%f13, %f165, %f140;
	ld.global.f32 	%f166, [%rd7+28];
	sub.f32 	%f167, %f166, %f162;
	div.rn.f32 	%f14, %f167, %f143;
	ld.global.f32 	%f168, [%rd5+32];
	sub.f32 	%f169, %f168, %f164;
	div.rn.f32 	%f15, %f169, %f140;
	ld.global.f32 	%f170, [%rd7+32];
	sub.f32 	%f171, %f170, %f166;
	div.rn.f32 	%f16, %f171, %f143;
	ld.global.f32 	%f172, [%rd5+36];
	sub.f32 	%f173, %f172, %f168;
	div.rn.f32 	%f17, %f173, %f140;
	ld.global.f32 	%f174, [%rd7+36];
	sub.f32 	%f175, %f174, %f170;
	div.rn.f32 	%f18, %f175, %f143;
	ld.global.f32 	%f176, [%rd5+40];
	sub.f32 	%f177, %f176, %f172;
	div.rn.f32 	%f19, %f177, %f140;
	ld.global.f32 	%f178, [%rd7+40];
	sub.f32 	%f179, %f178, %f174;
	div.rn.f32 	%f20, %f179, %f143;
	ld.global.f32 	%f180, [%rd5+44];
	sub.f32 	%f181, %f180, %f176;
	div.rn.f32 	%f21, %f181, %f140;
	ld.global.f32 	%f182, [%rd7+44];
	sub.f32 	%f183, %f182, %f178;
	div.rn.f32 	%f22, %f183, %f143;
	ld.global.f32 	%f184, [%rd5+48];
	sub.f32 	%f185, %f184, %f180;
	div.rn.f32 	%f23, %f185, %f140;
	ld.global.f32 	%f186, [%rd7+48];
	sub.f32 	%f187, %f186, %f182;
	div.rn.f32 	%f24, %f187, %f143;
	ld.global.f32 	%f188, [%rd5+52];
	sub.f32 	%f189, %f188, %f184;
	div.rn.f32 	%f25, %f189, %f140;
	ld.global.f32 	%f190, [%rd7+52];
	sub.f32 	%f191, %f190, %f186;
	div.rn.f32 	%f26, %f191, %f143;
	ld.global.f32 	%f192, [%rd5+56];
	sub.f32 	%f193, %f192, %f188;
	div.rn.f32 	%f27, %f193, %f140;
	ld.global.f32 	%f194, [%rd7+56];
	sub.f32 	%f195, %f194, %f190;
	div.rn.f32 	%f28, %f195, %f143;
	ld.global.f32 	%f196, [%rd5+60];
	sub.f32 	%f197, %f196, %f192;
	div.rn.f32 	%f29, %f197, %f140;
	ld.global.f32 	%f198, [%rd7+60];
	sub.f32 	%f199, %f198, %f194;
	div.rn.f32 	%f30, %f199, %f143;
	ld.global.f32 	%f200, [%rd5+64];
	sub.f32 	%f201, %f200, %f196;
	div.rn.f32 	%f31, %f201, %f140;
	ld.global.f32 	%f202, [%rd7+64];
	sub.f32 	%f203, %f202, %f198;
	div.rn.f32 	%f32, %f203, %f143;
	ld.global.f32 	%f204, [%rd5+68];
	sub.f32 	%f205, %f204, %f200;
	div.rn.f32 	%f33, %f205, %f140;
	ld.global.f32 	%f206, [%rd7+68];
	sub.f32 	%f207, %f206, %f202;
	div.rn.f32 	%f34, %f207, %f143;
	ld.global.f32 	%f208, [%rd5+72];
	sub.f32 	%f209, %f208, %f204;
	div.rn.f32 	%f35, %f209, %f140;
	ld.global.f32 	%f210, [%rd7+72];
	sub.f32 	%f211, %f210, %f206;
	div.rn.f32 	%f36, %f211, %f143;
	ld.global.f32 	%f212, [%rd5+76];
	sub.f32 	%f213, %f212, %f208;
	div.rn.f32 	%f37, %f213, %f140;
	ld.global.f32 	%f214, [%rd7+76];
	sub.f32 	%f215, %f214, %f210;
	div.rn.f32 	%f38, %f215, %f143;
	ld.global.f32 	%f216, [%rd5+80];
	sub.f32 	%f217, %f216, %f212;
	div.rn.f32 	%f39, %f217, %f140;
	ld.global.f32 	%f218, [%rd7+80];
	sub.f32 	%f219, %f218, %f214;
	div.rn.f32 	%f40, %f219, %f143;
	ld.global.f32 	%f220, [%rd5+84];
	sub.f32 	%f221, %f220, %f216;
	div.rn.f32 	%f41, %f221, %f140;
	ld.global.f32 	%f222, [%rd7+84];
	sub.f32 	%f223, %f222, %f218;
	div.rn.f32 	%f42, %f223, %f143;
	ld.global.f32 	%f224, [%rd5+88];
	sub.f32 	%f225, %f224, %f220;
	div.rn.f32 	%f43, %f225, %f140;
	ld.global.f32 	%f226, [%rd7+88];
	sub.f32 	%f227, %f226, %f222;
	div.rn.f32 	%f44, %f227, %f143;
	ld.global.f32 	%f228, [%rd5+92];
	sub.f32 	%f229, %f228, %f224;
	div.rn.f32 	%f45, %f229, %f140;
	ld.global.f32 	%f230, [%rd7+92];
	sub.f32 	%f231, %f230, %f226;
	div.rn.f32 	%f46, %f231, %f143;
	ld.global.f32 	%f232, [%rd5+96];
	sub.f32 	%f233, %f232, %f228;
	div.rn.f32 	%f47, %f233, %f140;
	ld.global.f32 	%f234, [%rd7+96];
	sub.f32 	%f235, %f234, %f230;
	div.rn.f32 	%f48, %f235, %f143;
	ld.global.f32 	%f236, [%rd5+100];
	sub.f32 	%f237, %f236, %f232;
	div.rn.f32 	%f49, %f237, %f140;
	ld.global.f32 	%f238, [%rd7+100];
	sub.f32 	%f239, %f238, %f234;
	div.rn.f32 	%f50, %f239, %f143;
	ld.global.f32 	%f240, [%rd5+104];
	sub.f32 	%f241, %f240, %f236;
	div.rn.f32 	%f51, %f241, %f140;
	ld.global.f32 	%f242, [%rd7+104];
	sub.f32 	%f243, %f242, %f238;
	div.rn.f32 	%f52, %f243, %f143;
	ld.global.f32 	%f244, [%rd5+108];
	sub.f32 	%f245, %f244, %f240;
	div.rn.f32 	%f53, %f245, %f140;
	ld.global.f32 	%f246, [%rd7+108];
	sub.f32 	%f247, %f246, %f242;
	div.rn.f32 	%f54, %f247, %f143;
	bar.sync 	0;
	add.f32 	%f55, %f1, %f3;
	add.f32 	%f248, %f55, %f2;
	add.f32 	%f249, %f248, %f4;
	mul.f32 	%f250, %f249, 0f3E800000;
	sub.f32 	%f251, %f250, %f1;
	abs.f32 	%f252, %f251;
	sub.f32 	%f253, %f250, %f2;
	abs.f32 	%f254, %f253;
	max.f32 	%f255, %f252, %f254;
	add.f32 	%f56, %f255, %f255;
	cvt.f64.f32 	%fd1, %f56;
	setp.ltu.f64 	%p1, %fd1, 0d3EE4F8B588E368F1;
	mov.b32 	%r73, 0;
	mov.f32 	%f625, 0f00000000;
	@%p1 bra 	$L__BB0_2;
	sub.f32 	%f256, %f1, %f2;
	abs.f32 	%f257, %f256;
	div.rn.f32 	%f258, %f257, %f56;
	add.f32 	%f625, %f258, 0f00000000;
	mov.b32 	%r73, 1;
$L__BB0_2:
	add.f32 	%f259, %f55, %f5;
	add.f32 	%f260, %f259, %f2;
	add.f32 	%f261, %f260, %f4;
	add.f32 	%f262, %f261, %f6;
	div.rn.f32 	%f263, %f262, 0f40C00000;
	sub.f32 	%f264, %f263, %f3;
	abs.f32 	%f265, %f264;
	sub.f32 	%f266, %f263, %f4;
	abs.f32 	%f267, %f266;
	max.f32 	%f268, %f265, %f267;
	add.f32 	%f59, %f268, %f268;
	cvt.f64.f32 	%fd2, %f59;
	setp.ltu.f64 	%p2, %fd2, 0d3EE4F8B588E368F1;
	@%p2 bra 	$L__BB0_4;
	add.s32 	%r73, %r73, 1;
	sub.f32 	%f269, %f3, %f4;
	abs.f32 	%f270, %f269;
	div.rn.f32 	%f271, %f270, %f59;
	add.f32 	%f625, %f625, %f271;
$L__BB0_4:
	add.f32 	%f272, %f3, %f5;
	add.f32 	%f273, %f272, %f7;
	add.f32 	%f274, %f273, %f4;
	add.f32 	%f275, %f274, %f6;
	add.f32 	%f276, %f275, %f8;
	div.rn.f32 	%f277, %f276, 0f40C00000;
	sub.f32 	%f278, %f277, %f5;
	abs.f32 	%f279, %f278;
	sub.f32 	%f280, %f277, %f6;
	abs.f32 	%f281, %f280;
	max.f32 	%f282, %f279, %f281;
	add.f32 	%f62, %f282, %f282;
	cvt.f64.f32 	%fd3, %f62;
	setp.ltu.f64 	%p3, %fd3, 0d3EE4F8B588E368F1;
	@%p3 bra 	$L__BB0_6;
	add.s32 	%r73, %r73, 1;
	sub.f32 	%f283, %f5, %f6;
	abs.f32 	%f284, %f283;
	div.rn.f32 	%f285, %f284, %f62;
	add.f32 	%f625, %f625, %f285;
$L__BB0_6:
	add.f32 	%f286, %f5, %f7;
	add.f32 	%f287, %f286, %f9;
	add.f32 	%f288, %f287, %f6;
	add.f32 	%f289, %f288, %f8;
	add.f32 	%f290, %f289, %f10;
	div.rn.f32 	%f291, %f290, 0f40C00000;
	sub.f32 	%f292, %f291, %f7;
	abs.f32 	%f293, %f292;
	sub.f32 	%f294, %f291, %f8;
	abs.f32 	%f295, %f294;
	max.f32 	%f296, %f293, %f295;
	add.f32 	%f65, %f296, %f296;
	cvt.f64.f32 	%fd4, %f65;
	setp.ltu.f64 	%p4, %fd4, 0d3EE4F8B588E368F1;
	@%p4 bra 	$L__BB0_8;
	add.s32 	%r73, %r73, 1;
	sub.f32 	%f297, %f7, %f8;
	abs.f32 	%f298, %f297;
	div.rn.f32 	%f299, %f298, %f65;
	add.f32 	%f625, %f625, %f299;
$L__BB0_8:
	add.f32 	%f300, %f7, %f9;
	add.f32 	%f301, %f300, %f11;
	add.f32 	%f302, %f301, %f8;
	add.f32 	%f303, %f302, %f10;
	add.f32 	%f304, %f303, %f12;
	div.rn.f32 	%f305, %f304, 0f40C00000;
	sub.f32 	%f306, %f305, %f9;
	abs.f32 	%f307, %f306;
	sub.f32 	%f308, %f305, %f10;
	abs.f32 	%f309, %f308;
	max.f32 	%f310, %f307, %f309;
	add.f32 	%f68, %f310, %f310;
	cvt.f64.f32 	%fd5, %f68;
	setp.ltu.f64 	%p5, %fd5, 0d3EE4F8B588E368F1;
	@%p5 bra 	$L__BB0_10;
	add.s32 	%r73, %r73, 1;
	sub.f32 	%f311, %f9, %f10;
	abs.f32 	%f312, %f311;
	div.rn.f32 	%f313, %f312, %f68;
	add.f32 	%f625, %f625, %f313;
$L__BB0_10:
	add.f32 	%f314, %f9, %f11;
	add.f32 	%f315, %f314, %f13;
	add.f32 	%f316, %f315, %f10;
	add.f32 	%f317, %f316, %f12;
	add.f32 	%f318, %f317, %f14;
	div.rn.f32 	%f319, %f318, 0f40C00000;
	sub.f32 	%f320, %f319, %f11;
	abs.f32 	%f321, %f320;
	sub.f32 	%f322, %f319, %f12;
	abs.f32 	%f323, %f322;
	max.f32 	%f324, %f321, %f323;
	add.f32 	%f71, %f324, %f324;
	cvt.f64.f32 	%fd6, %f71;
	setp.ltu.f64 	%p6, %fd6, 0d3EE4F8B588E368F1;
	@%p6 bra 	$L__BB0_12;
	add.s32 	%r73, %r73, 1;
	sub.f32 	%f325, %f11, %f12;
	abs.f32 	%f326, %f325;
	div.rn.f32 	%f327, %f326, %f71;
	add.f32 	%f625, %f625, %f327;
$L__BB0_12:
	add.f32 	%f328, %f11, %f13;
	add.f32 	%f329, %f328, %f15;
	add.f32 	%f330, %f329, %f12;
	add.f32 	%f331, %f330, %f14;
	add.f32 	%f332, %f331, %f16;
	div.rn.f32 	%f333, %f332, 0f40C00000;
	sub.f32 	%f334, %f333, %f13;
	abs.f32 	%f335, %f334;
	sub.f32 	%f336, %f333, %f14;
	abs.f32 	%f337, %f336;
	max.f32 	%f338, %f335, %f337;
	add.f32 	%f74, %f338, %f338;
	cvt.f64.f32 	%fd7, %f74;
	setp.ltu.f64 	%p7, %fd7, 0d3EE4F8B588E368F1;
	@%p7 bra 	$L__BB0_14;
	add.s32 	%r73, %r73, 1;
	sub.f32 	%f339, %f13, %f14;
	abs.f32 	%f340, %f339;
	div.rn.f32 	%f341, %f340, %f74;
	add.f32 	%f625, %f625, %f341;
$L__BB0_14:
	add.f32 	%f342, %f13, %f15;
	add.f32 	%f343, %f342, %f17;
	add.f32 	%f344, %f343, %f14;
	add.f32 	%f345, %f344, %f16;
	add.f32 	%f346, %f345, %f18;
	div.rn.f32 	%f347, %f346, 0f40C00000;
	sub.f32 	%f348, %f347, %f15;
	abs.f32 	%f349, %f348;
	sub.f32 	%f350, %f347, %f16;
	abs.f32 	%f351, %f350;
	max.f32 	%f352, %f349, %f351;
	add.f32 	%f77, %f352, %f352;
	cvt.f64.f32 	%fd8, %f77;
	setp.ltu.f64 	%p8, %fd8, 0d3EE4F8B588E368F1;
	@%p8 bra 	$L__BB0_16;
	add.s32 	%r73, %r73, 1;
	sub.f32 	%f353, %f15, %f16;
	abs.f32 	%f354, %f353;
	div.rn.f32 	%f355, %f354, %f77;
	add.f32 	%f625, %f625, %f355;
$L__BB0_16:
	add.f32 	%f356, %f15, %f17;
	add.f32 	%f357, %f356, %f19;
	add.f32 	%f358, %f357, %f16;
	add.f32 	%f359, %f358, %f18;
	add.f32 	%f360, %f359, %f20;
	div.rn.f32 	%f361, %f360, 0f40C00000;
	sub.f32 	%f362, %f361, %f17;
	abs.f32 	%f363, %f362;
	sub.f32 	%f364, %f361, %f18;
	abs.f32 	%f365, %f364;
	max.f32 	%f366, %f363, %f365;
	add.f32 	%f80, %f366, %f366;
	cvt.f64.f32 	%fd9, %f80;
	setp.ltu.f64 	%p9, %fd9, 0d3EE4F8B588E368F1;
	@%p9 bra 	$L__BB0_18;
	add.s32 	%r73, %r73, 1;
	sub.f32 	%f367, %f17, %f18;
	abs.f32 	%f368, %f367;
	div.rn.f32 	%f369, %f368, %f80;
	add.f32 	%f625, %f625, %f369;
$L__BB0_18:
	add.f32 	%f370, %f17, %f19;
	add.f32 	%f371, %f370, %f21;
	add.f32 	%f372, %f371, %f18;
	add.f32 	%f373, %f372, %f20;
	add.f32 	%f374, %f373, %f22;
	div.rn.f32 	%f375, %f374, 0f40C00000;
	sub.f32 	%f376, %f375, %f19;
	abs.f32 	%f377, %f376;
	sub.f32 	%f378, %f375, %f20;
	abs.f32 	%f379, %f378;
	max.f32 	%f380, %f377, %f379;
	add.f32 	%f83, %f380, %f380;
	cvt.f64.f32 	%fd10, %f83;
	setp.ltu.f64 	%p10, %fd10, 0d3EE4F8B588E368F1;
	@%p10 bra 	$L__BB0_20;
	add.s32 	%r73, %r73, 1;
	sub.f32 	%f381, %f19, %f20;
	abs.f32 	%f382, %f381;
	div.rn.f32 	%f383, %f382, %f83;
	add.f32 	%f625, %f625, %f383;
$L__BB0_20:
	add.f32 	%f384, %f19, %f21;
	add.f32 	%f385, %f384, %f23;
	add.f32 	%f386, %f385, %f20;
	add.f32 	%f387, %f386, %f22;
	add.f32 	%f388, %f387, %f24;
	div.rn.f32 	%f389, %f388, 0f40C00000;
	sub.f32 	%f390, %f389, %f21;
	abs.f32 	%f391, %f390;
	sub.f32 	%f392, %f389, %f22;
	abs.f32 	%f393, %f392;
	max.f32 	%f394, %f391, %f393;
	add.f32 	%f86, %f394, %f394;
	cvt.f64.f32 	%fd11, %f86;
	setp.ltu.f64 	%p11, %fd11, 0d3EE4F8B588E368F1;
	@%p11 bra 	$L__BB0_22;
	add.s32 	%r73, %r73, 1;
	sub.f32 	%f395, %f21, %f22;
	abs.f32 	%f396, %f395;
	div.rn.f32 	%f397, %f396, %f86;
	add.f32 	%f625, %f625, %f397;
$L__BB0_22:
	add.f32 	%f398, %f21, %f23;
	add.f32 	%f399, %f398, %f25;
	add.f32 	%f400, %f399, %f22;
	add.f32 	%f401, %f400, %f24;
	add.f32 	%f402, %f401, %f26;
	div.rn.f32 	%f403, %f402, 0f40C00000;
	sub.f32 	%f404, %f403, %f23;
	abs.f32 	%f405, %f404;
	sub.f32 	%f406, %f403, %f24;
	abs.f32 	%f407, %f406;
	max.f32 	%f408, %f405, %f407;
	add.f32 	%f89, %f408, %f408;
	cvt.f64.f32 	%fd12, %f89;
	setp.ltu.f64 	%p12, %fd12, 0d3EE4F8B588E368F1;
	@%p12 bra 	$L__BB0_24;
	add.s32 	%r73, %r73, 1;
	sub.f32 	%f409, %f23, %f24;
	abs.f32 	%f410, %f409;
	div.rn.f32 	%f411, %f410, %f89;
	add.f32 	%f625, %f625, %f411;
$L__BB0_24:
	add.f32 	%f412, %f23, %f25;
	add.f32 	%f413, %f412, %f27;
	add.f32 	%f414, %f413, %f24;
	add.f32 	%f415, %f414, %f26;
	add.f32 	%f416, %f415, %f28;
	div.rn.f32 	%f417, %f416, 0f40C00000;
	sub.f32 	%f418, %f417, %f25;
	abs.f32 	%f419, %f418;
	sub.f32 	%f420, %f417, %f26;
	abs.f32 	%f421, %f420;
	max.f32 	%f422, %f419, %f421;
	add.f32 	%f92, %f422, %f422;
	cvt.f64.f32 	%fd13, %f92;
	setp.ltu.f64 	%p13, %fd13, 0d3EE4F8B588E368F1;
	@%p13 bra 	$L__BB0_26;
	add.s32 	%r73, %r73, 1;
	sub.f32 	%f423, %f25, %f26;
	abs.f32 	%f424, %f423;
	div.rn.f32 	%f425, %f424, %f92;
	add.f32 	%f625, %f625, %f425;
$L__BB0_26:
	add.f32 	%f426, %f25, %f27;
	add.f32 	%f427, %f426, %f29;
	add.f32 	%f428, %f427, %f26;
	add.f32 	%f429, %f428, %f28;
	add.f32 	%f430, %f429, %f30;
	div.rn.f32 	%f431, %f430, 0f40C00000;
	sub.f32 	%f432, %f431, %f27;
	abs.f32 	%f433, %f432;
	sub.f32 	%f434, %f431, %f28;
	abs.f32 	%f435, %f434;
	max.f32 	%f436, %f433, %f435;
	add.f32 	%f95, %f436, %f436;
	cvt.f64.f32 	%fd14, %f95;
	setp.ltu.f64 	%p14, %fd14, 0d3EE4F8B588E368F1;
	@%p14 bra 	$L__BB0_28;
	add.s32 	%r73, %r73, 1;
	sub.f32 	%f437, %f27, %f28;
	abs.f32 	%f438, %f437;
	div.rn.f32 	%f439, %f438, %f95;
	add.f32 	%f625, %f625, %f439;
$L__BB0_28:
	add.f32 	%f440, %f27, %f29;
	add.f32 	%f441, %f440, %f31;
	add.f32 	%f442, %f441, %f28;
	add.f32 	%f443, %f442, %f30;
	add.f32 	%f444, %f443, %f32;
	div.rn.f32 	%f445, %f444, 0f40C00000;
	sub.f32 	%f446, %f445, %f29;
	abs.f32 	%f447, %f446;
	sub.f32 	%f448, %f445, %f30;
	abs.f32 	%f449, %f448;
	max.f32 	%f450, %f447, %f449;
	add.f32 	%f98, %f450, %f450;
	cvt.f64.f32 	%fd15, %f98;
	setp.ltu.f64 	%p15, %fd15, 0d3EE4F8B588E368F1;
	@%p15 bra 	$L__BB0_30;
	add.s32 	%r73, %r73, 1;
	sub.f32 	%f451, %f29, %f30;
	abs.f32 	%f452, %f451;
	div.rn.f32 	%f453, %f452, %f98;
	add.f32 	%f625, %f625, %f453;
$L__BB0_30:
	add.f32 	%f454, %f29, %f31;
	add.f32 	%f455, %f454, %f33;
	add.f32 	%f456, %f455, %f30;
	add.f32 	%f457, %f456, %f32;
	add.f32 	%f458, %f457, %f34;
	div.rn.f32 	%f459, %f458, 0f40C00000;
	sub.f32 	%f460, %f459, %f31;
	abs.f32 	%f461, %f460;
	sub.f32 	%f462, %f459, %f32;
	abs.f32 	%f463, %f462;
	max.f32 	%f464, %f461, %f463;
	add.f32 	%f101, %f464, %f464;
	cvt.f64.f32 	%fd16, %f101;
	setp.ltu.f64 	%p16, %fd16, 0d3EE4F8B588E368F1;
	@%p16 bra 	$L__BB0_32;
	add.s32 	%r73, %r73, 1;
	sub.f32 	%f465, %f31, %f32;
	abs.f32 	%f466, %f465;
	div.rn.f32 	%f467, %f466, %f101;
	add.f32 	%f625, %f625, %f467;
$L__BB0_32:
	add.f32 	%f468, %f31, %f33;
	add.f32 	%f469, %f468, %f35;
	add.f32 	%f470, %f469, %f32;
	add.f32 	%f471, %f470, %f34;
	add.f32 	%f472, %f471, %f36;
	div.rn.f32 	%f473, %f472, 0f40C00000;
	sub.f32 	%f474, %f473, %f33;
	abs.f32 	%f475, %f474;
	sub.f32 	%f476, %f473, %f34;
	abs.f32 	%f477, %f476;
	max.f32 	%f478, %f475, %f477;
	add.f32 	%f104, %f478, %f478;
	cvt.f64.f32 	%fd17, %f104;
	setp.ltu.f64 	%p17, %fd17, 0d3EE4F8B588E368F1;
	@%p17 bra 	$L__BB0_34;
	add.s32 	%r73, %r73, 1;
	sub.f32 	%f479, %f33, %f34;
	abs.f32 	%f480, %f479;
	div.rn.f32 	%f481, %f480, %f104;
	add.f32 	%f625, %f625, %f481;
$L__BB0_34:
	add.f32 	%f482, %f33, %f35;
	add.f32 	%f483, %f482, %f37;
	add.f32 	%f484, %f483, %f34;
	add.f32 	%f485, %f484, %f36;
	add.f32 	%f486, %f485, %f38;
	div.rn.f32 	%f487, %f486, 0f40C00000;
	sub.f32 	%f488, %f487, %f35;
	abs.f32 	%f489, %f488;
	sub.f32 	%f490, %f487, %f36;
	abs.f32 	%f491, %f490;
	max.f32 	%f492, %f489, %f491;
	add.f32 	%f107, %f492, %f492;
	cvt.f64.f32 	%fd18, %f107;
	setp.ltu.f64 	%p18, %fd18, 0d3EE4F8B588E368F1;
	@%p18 bra 	$L__BB0_36;
	add.s32 	%r73, %r73, 1;
	sub.f32 	%f493, %f35, %f36;
	abs.f32 	%f494, %f493;
	div.rn.f32 	%f495, %f494, %f107;
	add.f32 	%f625, %f625, %f495;
$L__BB0_36:
	add.f32 	%f496, %f35, %f37;
	add.f32 	%f497, %f496, %f39;
	add.f32 	%f498, %f497, %f36;
	add.f32 	%f499, %f498, %f38;
	add.f32 	%f500, %f499, %f40;
	div.rn.f32 	%f501, %f500, 0f40C00000;
	sub.f32 	%f502, %f501, %f37;
	abs.f32 	%f503, %f502;
	sub.f32 	%f504, %f501, %f38;
	abs.f32 	%f505, %f504;
	max.f32 	%f506, %f503, %f505;
	add.f32 	%f110, %f506, %f506;
	cvt.f64.f32 	%fd19, %f110;
	setp.ltu.f64 	%p19, %fd19, 0d3EE4F8B588E368F1;
	@%p19 bra 	$L__BB0_38;
	add.s32 	%r73, %r73, 1;
	sub.f32 	%f507, %f37, %f38;
	abs.f32 	%f508, %f507;
	div.rn.f32 	%f509, %f508, %f110;
	add.f32 	%f625, %f625, %f509;
$L__BB0_38:
	add.f32 	%f510, %f37, %f39;
	add.f32 	%f511, %f510, %f41;
	add.f32 	%f512, %f511, %f38;
	add.f32 	%f513, %f512, %f40;
	add.f32 	%f514, %f513, %f42;
	div.rn.f32 	%f515, %f514, 0f40C00000;
	sub.f32 	%f516, %f515, %f39;
	abs.f32 	%f517, %f516;
	sub.f32 	%f518, %f515, %f40;
	abs.f32 	%f519, %f518;
	max.f32 	%f520, %f517, %f519;
	add.f32 	%f113, %f520, %f520;
	cvt.f64.f32 	%fd20, %f113;
	setp.ltu.f64 	%p20, %fd20, 0d3EE4F8B588E368F1;
	@%p20 bra 	$L__BB0_40;
	add.s32 	%r73, %r73, 1;
	sub.f32 	%f521, %f39, %f40;
	abs.f32 	%f522, %f521;
	div.rn.f32 	%f523, %f522, %f113;
	add.f32 	%f625, %f625, %f523;
$L__BB0_40:
	add.f32 	%f524, %f39, %f41;
	add.f32 	%f525, %f524, %f43;
	add.f32 	%f526, %f525, %f40;
	add.f32 	%f527, %f526, %f42;
	add.f32 	%f528, %f527, %f44;
	div.rn.f32 	%f529, %f528, 0f40C00000;
	sub.f32 	%f530, %f529, %f41;
	abs.f32 	%f531, %f530;
	sub.f32 	%f532, %f529, %f42;
	abs.f32 	%f533, %f532;
	max.f32 	%f534, %f531, %f533;
	add.f32 	%f116, %f534, %f534;
	cvt.f64.f32 	%fd21, %f116;
	setp.ltu.f64 	%p21, %fd21, 0d3EE4F8B588E368F1;
	@%p21 bra 	$L__BB0_42;
	add.s32 	%r73, %r73, 1;
	sub.f32 	%f535, %f41, %f42;
	abs.f32 	%f536, %f535;
	div.rn.f32 	%f537, %f536, %f116;
	add.f32 	%f625, %f625, %f537;
$L__BB0_42:
	add.f32 	%f538, %f41, %f43;
	add.f32 	%f539, %f538, %f45;
	add.f32 	%f540, %f539, %f42;
	add.f32 	%f541, %f540, %f44;
	add.f32 	%f542, %f541, %f46;
	div.rn.f32 	%f543, %f542, 0f40C00000;
	sub.f32 	%f544, %f543, %f43;
	abs.f32 	%f545, %f544;
	sub.f32 	%f546, %f543, %f44;
	abs.f32 	%f547, %f546;
	max.f32 	%f548, %f545, %f547;
	add.f32 	%f119, %f548, %f548;
	cvt.f64.f32 	%fd22, %f119;
	setp.ltu.f64 	%p22, %fd22, 0d3EE4F8B588E368F1;
	@%p22 bra 	$L__BB0_44;
	add.s32 	%r73, %r73, 1;
	sub.f32 	%f549, %f43, %f44;
	abs.f32 	%f550, %f549;
	div.rn.f32 	%f551, %f550, %f119;
	add.f32 	%f625, %f625, %f551;
$L__BB0_44:
	add.f32 	%f552, %f43, %f45;
	add.f32 	%f553, %f552, %f47;
	add.f32 	%f554, %f553, %f44;
	add.f32 	%f555, %f554, %f46;
	add.f32 	%f556, %f555, %f48;
	div.rn.f32 	%f557, %f556, 0f40C00000;
	sub.f32 	%f558, %f557, %f45;
	abs.f32 	%f559, %f558;
	sub.f32 	%f560, %f557, %f46;
	abs.f32 	%f561, %f560;
	max.f32 	%f562, %f559, %f561;
	add.f32 	%f122, %f562, %f562;
	cvt.f64.f32 	%fd23, %f122;
	setp.ltu.f64 	%p23, %fd23, 0d3EE4F8B588E368F1;
	@%p23 bra 	$L__BB0_46;
	add.s32 	%r73, %r73, 1;
	sub.f32 	%f563, %f45, %f46;
	abs.f32 	%f564, %f563;
	div.rn.f32 	%f565, %f564, %f122;
	add.f32 	%f625, %f625, %f565;
$L__BB0_46:
	add.f32 	%f566, %f45, %f47;
	add.f32 	%f567, %f566, %f49;
	add.f32 	%f568, %f567, %f46;
	add.f32 	%f569, %f568, %f48;
	add.f32 	%f570, %f569, %f50;
	div.rn.f32 	%f571, %f570, 0f40C00000;
	sub.f32 	%f572, %f571, %f47;
	abs.f32 	%f573, %f572;
	sub.f32 	%f574, %f571, %f48;
	abs.f32 	%f575, %f574;
	max.f32 	%f576, %f573, %f575;
	add.f32 	%f125, %f576, %f576;
	cvt.f64.f32 	%fd24, %f125;
	setp.ltu.f64 	%p24, %fd24, 0d3EE4F8B588E368F1;
	@%p24 bra 	$L__BB0_48;
	add.s32 	%r73, %r73, 1;
	sub.f32 	%f577, %f47, %f48;
	abs.f32 	%f578, %f577;
	div.rn.f32 	%f579, %f578, %f125;
	add.f32 	%f625, %f625, %f579;
$L__BB0_48:
	add.f32 	%f580, %f47, %f49;
	add.f32 	%f581, %f580, %f51;
	add.f32 	%f582, %f581, %f48;
	add.f32 	%f583, %f582, %f50;
	add.f32 	%f584, %f583, %f52;
	div.rn.f32 	%f585, %f584, 0f40C00000;
	sub.f32 	%f586, %f585, %f49;
	abs.f32 	%f587, %f586;
	sub.f32 	%f588, %f585, %f50;
	abs.f32 	%f589, %f588;
	max.f32 	%f590, %f587, %f589;
	add.f32 	%f128, %f590, %f590;
	cvt.f64.f32 	%fd25, %f128;
	setp.ltu.f64 	%p25, %fd25, 0d3EE4F8B588E368F1;
	@%p25 bra 	$L__BB0_50;
	add.s32 	%r73, %r73, 1;
	sub.f32 	%f591, %f49, %f50;
	abs.f32 	%f592, %f591;
	div.rn.f32 	%f593, %f592, %f128;
	add.f32 	%f625, %f625, %f593;
$L__BB0_50:
	add.f32 	%f594, %f49, %f51;
	add.f32 	%f595, %f594, %f53;
	add.f32 	%f596, %f595, %f50;
	add.f32 	%f597, %f596, %f52;
	add.f32 	%f598, %f597, %f54;
	div.rn.f32 	%f599, %f598, 0f40C00000;
	sub.f32 	%f600, %f599, %f51;
	abs.f32 	%f601, %f600;
	sub.f32 	%f602, %f599, %f52;
	abs.f32 	%f603, %f602;
	max.f32 	%f604, %f601, %f603;
	add.f32 	%f131, %f604, %f604;
	cvt.f64.f32 	%fd26, %f131;
	setp.ltu.f64 	%p26, %fd26, 0d3EE4F8B588E368F1;
	@%p26 bra 	$L__BB0_52;
	add.s32 	%r73, %r73, 1;
	sub.f32 	%f605, %f51, %f52;
	abs.f32 	%f606, %f605;
	div.rn.f32 	%f607, %f606, %f131;
	add.f32 	%f625, %f625, %f607;
$L__BB0_52:
	add.f32 	%f608, %f51, %f53;
	add.f32 	%f609, %f608, %f52;
	add.f32 	%f610, %f609, %f54;
	mul.f32 	%f611, %f610, 0f3E800000;
	sub.f32 	%f612, %f611, %f53;
	abs.f32 	%f613, %f612;
	sub.f32 	%f614, %f611, %f54;
	abs.f32 	%f615, %f614;
	max.f32 	%f616, %f613, %f615;
	add.f32 	%f134, %f616, %f616;
	cvt.f64.f32 	%fd27, %f134;
	setp.ltu.f64 	%p27, %fd27, 0d3EE4F8B588E368F1;
	@%p27 bra 	$L__BB0_54;
	add.s32 	%r73, %r73, 1;
	sub.f32 	%f617, %f53, %f54;
	abs.f32 	%f618, %f617;
	div.rn.f32 	%f619, %f618, %f134;
	add.f32 	%f625, %f625, %f619;
$L__BB0_54:
	ld.param.u64 	%rd11, [_Z8getSSSimPKfPf_param_1];
	cvta.to.global.u64 	%rd8, %rd11;
	bar.sync 	0;
	cvt.rn.f32.u32 	%f620, %r73;
	div.rn.f32 	%f621, %f625, %f620;
	mov.f32 	%f622, 0f3F800000;
	sub.f32 	%f623, %f622, %f621;
	mul.wide.s32 	%rd9, %r1, 4;
	add.s64 	%rd10, %rd8, %rd9;
	st.global.f32 	[%rd10], %f623;
	bar.sync 	0;
	ret;

}


// ===== COMPILED SASS (sm_100) =====

	.target	sm_100

	.elftype	@"ET_EXEC"


//--------------------- .note.nv.tkinfo           --------------------------
	.section	.note.nv.tkinfo,"",@"SHT_NOTE"
	.sectionflags	@"SHF_NOTE_NV_TKINFO"
	.tkinfo
        /*0018*/ 	.word	0x00000002
        /*0030*/ 	.string	""
        /*0030*/ 	.string	"ptxas"
        /*0030*/ 	.string	"Cuda compilation tools, release 13.0, V13.0.88"
        /*0030*/ 	.string	"Build cuda_13.0.r13.0/compiler.36424714_0"
        /*0030*/ 	.string	"-arch sm_100 -m 64 "



//--------------------- .note.nv.cuinfo           --------------------------
	.section	.note.nv.cuinfo,"",@"SHT_NOTE"
	.sectionflags	@"SHF_NOTE_NV_CUINFO"
        /*0018*/ 	.short	0x0002
        /*001a*/ 	.short	0x0064
        /*001c*/ 	.short	0x0082
	.zero		2


//--------------------- .nv.info                  --------------------------
	.section	.nv.info,"",@"SHT_CUDA_INFO"
	.align	4


	//----- nvinfo : EIATTR_REGCOUNT
	.align		4
        /*0000*/ 	.byte	0x04, 0x2f
        /*0002*/ 	.short	(.L_1 - .L_0)
	.align		4
.L_0:
        /*0004*/ 	.word	index@(_Z8getSSSimPKfPf)
        /*0008*/ 	.word	0x00000048


	//----- nvinfo : EIATTR_FRAME_SIZE
	.align		4
.L_1:
        /*000c*/ 	.byte	0x04, 0x11
        /*000e*/ 	.short	(.L_3 - .L_2)
	.align		4
.L_2:
        /*0010*/ 	.word	index@($__internal_0_$__cuda_sm3x_div_rn_noftz_f32_slowpath)
        /*0014*/ 	.word	0x00000000


	//----- nvinfo : EIATTR_FRAME_SIZE
	.align		4
.L_3:
        /*0018*/ 	.byte	0x04, 0x11
        /*001a*/ 	.short	(.L_5 - .L_4)
	.align		4
.L_4:
        /*001c*/ 	.word	index@(_Z8getSSSimPKfPf)
        /*0020*/ 	.word	0x00000000


	//----- nvinfo : EIATTR_MIN_STACK_SIZE
	.align		4
.L_5:
        /*0024*/ 	.byte	0x04, 0x12
        /*0026*/ 	.short	(.L_7 - .L_6)
	.align		4
.L_6:
        /*0028*/ 	.word	index@(_Z8getSSSimPKfPf)
        /*002c*/ 	.word	0x00000000
.L_7:


//--------------------- .nv.compat                --------------------------
	.section	.nv.compat,"",@"SHT_CUDA_COMPAT_INFO"
	.align	4
        /*0000*/ 	.byte	0x02, 0x09, 0x00, 0x00, 0x02, 0x02, 0x01, 0x00, 0x02, 0x05, 0x05, 0x00, 0x03, 0x07, 0x01, 0x01
        /*0010*/ 	.byte	0x02, 0x03, 0x00, 0x00, 0x02, 0x06, 0x01, 0x00, 0x04, 0x0b, 0x08, 0x00, 0x01, 0x00, 0x00, 0x00
        /*0020*/ 	.byte	0x00, 0x00, 0x00, 0x00


//--------------------- .nv.info._Z8getSSSimPKfPf --------------------------
	.section	.nv.info._Z8getSSSimPKfPf,"",@"SHT_CUDA_INFO"
	.sectionflags	@""
	.align	4


	//----- nvinfo : EIATTR_CUDA_API_VERSION
	.align		4
        /*0000*/ 	.byte	0x04, 0x37
        /*0002*/ 	.short	(.L_9 - .L_8)
.L_8:
        /*0004*/ 	.word	0x00000082


	//----- nvinfo : EIATTR_KPARAM_INFO
	.align		4
.L_9:
        /*0008*/ 	.byte	0x04, 0x17
        /*000a*/ 	.short	(.L_11 - .L_10)
.L_10:
        /*000c*/ 	.word	0x00000000
        /*0010*/ 	.short	0x0001
        /*0012*/ 	.short	0x0008
        /*0014*/ 	.byte	0x00, 0xf5, 0x21, 0x00


	//----- nvinfo : EIATTR_KPARAM_INFO
	.align		4
.L_11:
        /*0018*/ 	.byte	0x04, 0x17
        /*001a*/ 	.short	(.L_13 - .L_12)
.L_12:
        /*001c*/ 	.word	0x00000000
        /*0020*/ 	.short	0x0000
        /*0022*/ 	.short	0x0000
        /*0024*/ 	.byte	0x00, 0xf5, 0x21, 0x00


	//----- nvinfo : EIATTR_SPARSE_MMA_MASK
	.align		4
.L_13:
        /*0028*/ 	.byte	0x03, 0x50
        /*002a*/ 	.short	0x0000


	//----- nvinfo : EIATTR_MAXREG_COUNT
	.align		4
        /*002c*/ 	.byte	0x03, 0x1b
        /*002e*/ 	.short	0x00ff


	//----- nvinfo : EIATTR_NUM_BARRIERS
	.align		4
        /*0030*/ 	.byte	0x02, 0x4c
        /*0032*/ 	.byte	0x01
	.zero		1


	//----- nvinfo : EIATTR_MERCURY_ISA_VERSION
	.align		4
        /*0034*/ 	.byte	0x03, 0x5f
        /*0036*/ 	.short	0x0101


	//----- nvinfo : EIATTR_VRC_CTA_INIT_COUNT
	.align		4
        /*0038*/ 	.byte	0x02, 0x4a
	.zero		1
	.zero		1


	//----- nvinfo : EIATTR_EXIT_INSTR_OFFSETS
	.align		4
        /*003c*/ 	.byte	0x04, 0x1c
        /*003e*/ 	.short	(.L_15 - .L_14)


	//   ....[0]....
.L_14:
        /*0040*/ 	.word	0x00008480


	//----- nvinfo : EIATTR_CRS_STACK_SIZE
	.align		4
.L_15:
        /*0044*/ 	.byte	0x04, 0x1e
        /*0046*/ 	.short	(.L_17 - .L_16)
.L_16:
        /*0048*/ 	.word	0x00000000


	//----- nvinfo : EIATTR_CBANK_PARAM_SIZE
	.align		4
.L_17:
        /*004c*/ 	.byte	0x03, 0x19
        /*004e*/ 	.short	0x0010


	//----- nvinfo : EIATTR_PARAM_CBANK
	.align		4
        /*0050*/ 	.byte	0x04, 0x0a
        /*0052*/ 	.short	(.L_19 - .L_18)
	.align		4
.L_18:
        /*0054*/ 	.word	index@(.nv.constant0._Z8getSSSimPKfPf)
        /*0058*/ 	.short	0x0380
        /*005a*/ 	.short	0x0010


	//----- nvinfo : EIATTR_SW_WAR
	.align		4
.L_19:
        /*005c*/ 	.byte	0x04, 0x36
        /*005e*/ 	.short	(.L_21 - .L_20)
.L_20:
        /*0060*/ 	.word	0x00000008
.L_21:


//--------------------- .nv.callgraph             --------------------------
	.section	.nv.callgraph,"",@"SHT_CUDA_CALLGRAPH"
	.align	4
	.sectionentsize	8
	.align		4
        /*0000*/ 	.word	0x00000000
	.align		4
        /*0004*/ 	.word	0xffffffff
	.align		4
        /*0008*/ 	.word	0x00000000
	.align		4
        /*000c*/ 	.word	0xfffffffe
	.align		4
        /*0010*/ 	.word	0x00000000
	.align		4
        /*0014*/ 	.word	0xfffffffd
	.align		4
        /*0018*/ 	.word	0x00000000
	.align		4
        /*001c*/ 	.word	0xfffffffc


//--------------------- .text._Z8getSSSimPKfPf    --------------------------
	.section	.text._Z8getSSSimPKfPf,"ax",@progbits
	.align	128
        .global         _Z8getSSSimPKfPf
        .type           _Z8getSSSimPKfPf,@function
        .size           _Z8getSSSimPKfPf,(.L_x_280 - _Z8getSSSimPKfPf)
        .other          _Z8getSSSimPKfPf,@"STO_CUDA_ENTRY STV_DEFAULT"
_Z8getSSSimPKfPf:
.text._Z8getSSSimPKfPf:
[----:B------:R-:W-:Y:S01]  /*0000*/  LDC R1, c[0x0][0x37c] ;  /* 0x0000df00ff017b82 */ /* 0x000fe20000000800 */
[----:B------:R-:W0:Y:S07]  /*0010*/  S2R R3, SR_TID.X ;  /* 0x0000000000037919 */ /* 0x000e2e0000002100 */
[----:B------:R-:W0:Y:S01]  /*0020*/  LDC R10, c[0x0][0x360] ;  /* 0x0000d800ff0a7b82 */ /* 0x000e220000000800 */
[----:B------:R-:W1:Y:S01]  /*0030*/  LDCU.64 UR6, c[0x0][0x358] ;  /* 0x00006b00ff0677ac */ /* 0x000e620008000a00 */
[----:B------:R-:W2:Y:S06]  /*0040*/  S2R R5, SR_TID.Y ;  /* 0x0000000000057919 */ /* 0x000eac0000002200 */
[----:B------:R-:W0:Y:S08]  /*0050*/  S2UR UR8, SR_CTAID.X ;  /* 0x00000000000879c3 */ /* 0x000e300000002500 */
[----:B------:R-:W2:Y:S01]  /*0060*/  LDC R0, c[0x0][0x364] ;  /* 0x0000d900ff007b82 */ /* 0x000ea20000000800 */
[----:B------:R-:W3:Y:S01]  /*0070*/  LDCU UR9, c[0x0][0x370] ;  /* 0x00006e00ff0977ac */ /* 0x000ee20008000800 */
[----:B------:R-:W4:Y:S06]  /*0080*/  LDCU UR4, c[0x0][0x378] ;  /* 0x00006f00ff0477ac */ /* 0x000f2c0008000800 */
[----:B------:R-:W5:Y:S01]  /*0090*/  LDC.64 R34, c[0x0][0x380] ;  /* 0x0000e000ff227b82 */ /* 0x000f620000000a00 */
[----:B------:R-:W4:Y:S01]  /*00a0*/  LDCU UR5, c[0x0][0x368] ;  /* 0x00006d00ff0577ac */ /* 0x000f220008000800 */
[----:B0-----:R-:W-:Y:S01]  /*00b0*/  IMAD R3, R10, UR8, R3 ;  /* 0x000000080a037c24 */ /* 0x001fe2000f8e0203 */
[----:B----4-:R-:W-:-:S05]  /*00c0*/  UIMAD UR4, UR4, UR5, URZ ;  /* 0x00000005040472a4 */ /* 0x010fca000f8e02ff */
[----:B------:R-:W2:Y:S01]  /*00d0*/  S2UR UR5, SR_CTAID.Y ;  /* 0x00000000000579c3 */ /* 0x000ea20000002600 */
[----:B------:R-:W-:-:S04]  /*00e0*/  IMAD R69, R3, UR4, RZ ;  /* 0x0000000403457c24 */ /* 0x000fc8000f8e02ff */
[----:B-----5:R-:W-:-:S05]  /*00f0*/  IMAD.WIDE R68, R69, 0x4, R34 ;  /* 0x0000000445447825 */ /* 0x020fca00078e0222 */
[----:B-1----:R-:W4:Y:S04]  /*0100*/  LDG.E R7, desc[UR6][R68.64+0x4] ;  /* 0x0000040644077981 */ /* 0x002f28000c1e1900 */
[----:B------:R-:W4:Y:S01]  /*0110*/  LDG.E R2, desc[UR6][R68.64] ;  /* 0x0000000644027981 */ /* 0x000f22000c1e1900 */
[----:B--2---:R-:W-:-:S04]  /*0120*/  IMAD R0, R0, UR5, R5 ;  /* 0x0000000500007c24 */ /* 0x004fc8000f8e0205 */
[----:B------:R-:W-:-:S04]  /*0130*/  IMAD R5, R0, UR4, RZ ;  /* 0x0000000400057c24 */ /* 0x000fc8000f8e02ff */
[----:B------:R-:W-:-:S05]  /*0140*/  IMAD.WIDE.U32 R34, R5, 0x4, R34 ;  /* 0x0000000405227825 */ /* 0x000fca00078e0022 */
[----:B------:R-:W2:Y:S04]  /*0150*/  LDG.E R8, desc[UR6][R34.64+0x4] ;  /* 0x0000040622087981 */ /* 0x000ea8000c1e1900 */
[----:B------:R-:W2:Y:S01]  /*0160*/  LDG.E R9, desc[UR6][R34.64] ;  /* 0x0000000622097981 */ /* 0x000ea2000c1e1900 */
[----:B------:R-:W-:Y:S01]  /*0170*/  BSSY.RECONVERGENT B2, `(.L_x_0) ;  /* 0x0000012000027945 */ /* 0x000fe20003800200 */
[----:B----4-:R-:W-:-:S04]  /*0180*/  FADD R2, R7, -R2 ;  /* 0x8000000207027221 */ /* 0x010fc80000000000 */
[----:B------:R-:W0:Y:S08]  /*0190*/  MUFU.RCP R5, R2 ;  /* 0x0000000200057308 */ /* 0x000e300000001000 */
[----:B------:R-:W1:Y:S01]  /*01a0*/  FCHK P0, R2, R2 ;  /* 0x0000000202007302 */ /* 0x000e620000000000 */
[----:B0-----:R-:W-:-:S04]  /*01b0*/  FFMA R4, -R2, R5, 1 ;  /* 0x3f80000002047423 */ /* 0x001fc80000000105 */
[----:B------:R-:W-:Y:S01]  /*01c0*/  FFMA R5, R5, R4, R5 ;  /* 0x0000000405057223 */ /* 0x000fe20000000005 */
[----:B---3--:R-:W-:-:S03]  /*01d0*/  IMAD R4, R10, UR9, RZ ;  /* 0x000000090a047c24 */ /* 0x008fc6000f8e02ff */
[----:B------:R-:W-:Y:S01]  /*01e0*/  FFMA R6, R2, R5, RZ ;  /* 0x0000000502067223 */ /* 0x000fe200000000ff */
[----:B------:R-:W-:-:S03]  /*01f0*/  IMAD R3, R0, R4, R3 ;  /* 0x0000000400037224 */ /* 0x000fc600078e0203 */
[----:B------:R-:W-:-:S04]  /*0200*/  FFMA R10, -R2, R6, R2 ;  /* 0x00000006020a7223 */ /* 0x000fc80000000102 */
[----:B------:R-:W-:Y:S01]  /*0210*/  FFMA R4, R5, R10, R6 ;  /* 0x0000000a05047223 */ /* 0x000fe20000000006 */
[----:B--2---:R-:W-:Y:S01]  /*0220*/  FADD R5, R8, -R9 ;  /* 0x8000000908057221 */ /* 0x004fe20000000000 */
[----:B-1----:R-:W-:Y:S06]  /*0230*/  @!P0 BRA `(.L_x_1) ;  /* 0x0000000000148947 */ /* 0x002fec0003800000 */
[-C--:B------:R-:W-:Y:S02]  /*0240*/  MOV R64, R2.reuse ;  /* 0x0000000200407202 */ /* 0x080fe40000000f00 */
[----:B------:R-:W-:Y:S02]  /*0250*/  MOV R63, R2 ;  /* 0x00000002003f7202 */ /* 0x000fe40000000f00 */
[----:B------:R-:W-:-:S07]  /*0260*/  MOV R0, 0x280 ;  /* 0x0000028000007802 */ /* 0x000fce0000000f00 */
[----:B------:R-:W-:Y:S05]  /*0270*/  CALL.REL.NOINC `($__internal_0_$__cuda_sm3x_div_rn_noftz_f32_slowpath) ;  /* 0x0000008000847944 */ /* 0x000fea0003c00000 */
[----:B------:R-:W-:-:S07]  /*0280*/  MOV R4, R60 ;  /* 0x0000003c00047202 */ /* 0x000fce0000000f00 */
.L_x_1:
[----:B------:R-:W-:Y:S05]  /*0290*/  BSYNC.RECONVERGENT B2 ;  /* 0x0000000000027941 */ /* 0x000fea0003800200 */
.L_x_0:
[----:B------:R-:W0:Y:S01]  /*02a0*/  MUFU.RCP R6, R5 ;  /* 0x0000000500067308 */ /* 0x000e220000001000 */
[----:B------:R-:W-:Y:S07]  /*02b0*/  BSSY.RECONVERGENT B2, `(.L_x_2) ;  /* 0x000000d000027945 */ /* 0x000fee0003800200 */
[----:B------:R-:W1:Y:S01]  /*02c0*/  FCHK P0, R5, R5 ;  /* 0x0000000505007302 */ /* 0x000e620000000000 */
[----:B0-----:R-:W-:-:S04]  /*02d0*/  FFMA R9, -R5, R6, 1 ;  /* 0x3f80000005097423 */ /* 0x001fc80000000106 */
[----:B------:R-:W-:-:S04]  /*02e0*/  FFMA R6, R6, R9, R6 ;  /* 0x0000000906067223 */ /* 0x000fc80000000006 */
[----:B------:R-:W-:-:S04]  /*02f0*/  FFMA R0, R5, R6, RZ ;  /* 0x0000000605007223 */ /* 0x000fc800000000ff */
[----:B------:R-:W-:-:S04]  /*0300*/  FFMA R9, -R5, R0, R5 ;  /* 0x0000000005097223 */ /* 0x000fc80000000105 */
[----:B------:R-:W-:Y:S01]  /*0310*/  FFMA R6, R6, R9, R0 ;  /* 0x0000000906067223 */ /* 0x000fe20000000000 */
[----:B-1----:R-:W-:Y:S06]  /*0320*/  @!P0 BRA `(.L_x_3) ;  /* 0x0000000000148947 */ /* 0x002fec0003800000 */
[-C--:B------:R-:W-:Y:S02]  /*0330*/  MOV R64, R5.reuse ;  /* 0x0000000500407202 */ /* 0x080fe40000000f00 */
[----:B------:R-:W-:Y:S02]  /*0340*/  MOV R63, R5 ;  /* 0x00000005003f7202 */ /* 0x000fe40000000f00 */
[----:B------:R-:W-:-:S07]  /*0350*/  MOV R0, 0x370 ;  /* 0x0000037000007802 */ /* 0x000fce0000000f00 */
[----:B------:R-:W-:Y:S05]  /*0360*/  CALL.REL.NOINC `($__internal_0_$__cuda_sm3x_div_rn_noftz_f32_slowpath) ;  /* 0x0000008000487944 */ /* 0x000fea0003c00000 */
[----:B------:R-:W-:-:S07]  /*0370*/  MOV R6, R60 ;  /* 0x0000003c00067202 */ /* 0x000fce0000000f00 */
.L_x_3:
[----:B------:R-:W-:Y:S05]  /*0380*/  BSYNC.RECONVERGENT B2 ;  /* 0x0000000000027941 */ /* 0x000fea0003800200 */
.L_x_2:
[----:B------:R-:W2:Y:S01]  /*0390*/  LDG.E R10, desc[UR6][R68.64+0x8] ;  /* 0x00000806440a7981 */ /* 0x000ea2000c1e1900 */
[----:B------:R-:W0:Y:S01]  /*03a0*/  MUFU.RCP R9, R2 ;  /* 0x0000000200097308 */ /* 0x000e220000001000 */
[----:B------:R-:W-:Y:S01]  /*03b0*/  BSSY.RECONVERGENT B2, `(.L_x_4) ;  /* 0x000000d000027945 */ /* 0x000fe20003800200 */
[----:B0-----:R-:W-:Y:S01]  /*03c0*/  FFMA R0, -R2, R9, 1 ;  /* 0x3f80000002007423 */ /* 0x001fe20000000109 */
[----:B--2---:R-:W-:-:S03]  /*03d0*/  FADD R64, -R7, R10 ;  /* 0x0000000a07407221 */ /* 0x004fc60000000100 */
[----:B------:R-:W-:Y:S02]  /*03e0*/  FFMA R7, R9, R0, R9 ;  /* 0x0000000009077223 */ /* 0x000fe40000000009 */
[----:B------:R-:W0:Y:S02]  /*03f0*/  FCHK P0, R64, R2 ;  /* 0x0000000240007302 */ /* 0x000e240000000000 */
[----:B------:R-:W-:-:S04]  /*0400*/  FFMA R9, R7, R64, RZ ;  /* 0x0000004007097223 */ /* 0x000fc800000000ff */
[----:B------:R-:W-:-:S04]  /*0410*/  FFMA R0, -R2, R9, R64 ;  /* 0x0000000902007223 */ /* 0x000fc80000000140 */
[----:B------:R-:W-:Y:S01]  /*0420*/  FFMA R7, R7, R0, R9 ;  /* 0x0000000007077223 */ /* 0x000fe20000000009 */
[----:B0-----:R-:W-:Y:S06]  /*0430*/  @!P0 BRA `(.L_x_5) ;  /* 0x0000000000108947 */ /* 0x001fec0003800000 */
[----:B------:R-:W-:Y:S02]  /*0440*/  MOV R63, R2 ;  /* 0x00000002003f7202 */ /* 0x000fe40000000f00 */
[----:B------:R-:W-:-:S07]  /*0450*/  MOV R0, 0x470 ;  /* 0x0000047000007802 */ /* 0x000fce0000000f00 */
[----:B------:R-:W-:Y:S05]  /*0460*/  CALL.REL.NOINC `($__internal_0_$__cuda_sm3x_div_rn_noftz_f32_slowpath) ;  /* 0x0000008000087944 */ /* 0x000fea0003c00000 */
[----:B------:R-:W-:-:S07]  /*0470*/  MOV R7, R60 ;  /* 0x0000003c00077202 */ /* 0x000fce0000000f00 */
.L_x_5:
[----:B------:R-:W-:Y:S05]  /*0480*/  BSYNC.RECONVERGENT B2 ;  /* 0x0000000000027941 */ /* 0x000fea0003800200 */
.L_x_4:
        /* <DEDUP_REMOVED lines=15> */
.L_x_7:
[----:B------:R-:W-:Y:S05]  /*0580*/  BSYNC.RECONVERGENT B2 ;  /* 0x0000000000027941 */ /* 0x000fea0003800200 */
.L_x_6:
[----:B------:R-:W2:Y:S01]  /*0590*/  LDG.E R11, desc[UR6][R68.64+0xc] ;  /* 0x00000c06440b7981 */ /* 0x000ea2000c1e1900 */
[----:B------:R-:W0:Y:S01]  /*05a0*/  MUFU.RCP R9, R2 ;  /* 0x0000000200097308 */ /* 0x000e220000001000 */
[----:B------:R-:W-:Y:S01]  /*05b0*/  BSSY.RECONVERGENT B2, `(.L_x_8) ;  /* 0x000000d000027945 */ /* 0x000fe20003800200 */
[----:B0-----:R-:W-:-:S04]  /*05c0*/  FFMA R0, -R2, R9, 1 ;  /* 0x3f80000002007423 */ /* 0x001fc80000000109 */
[----:B------:R-:W-:Y:S01]  /*05d0*/  FFMA R9, R9, R0, R9 ;  /* 0x0000000009097223 */ /* 0x000fe20000000009 */
[----:B--2---:R-:W-:-:S04]  /*05e0*/  FADD R64, -R10, R11 ;  /* 0x0000000b0a407221 */ /* 0x004fc80000000100 */
[----:B------:R-:W0:Y:S01]  /*05f0*/  FCHK P0, R64, R2 ;  /* 0x0000000240007302 */ /* 0x000e220000000000 */
        /* <DEDUP_REMOVED lines=8> */
.L_x_9:
[----:B------:R-:W-:Y:S05]  /*0680*/  BSYNC.RECONVERGENT B2 ;  /* 0x0000000000027941 */ /* 0x000fea0003800200 */
.L_x_8:
        /* <DEDUP_REMOVED lines=15> */
.L_x_11:
[----:B------:R-:W-:Y:S05]  /*0780*/  BSYNC.RECONVERGENT B2 ;  /* 0x0000000000027941 */ /* 0x000fea0003800200 */
.L_x_10:
        /* <DEDUP_REMOVED lines=15> */
.L_x_13:
[----:B------:R-:W-:Y:S05]  /*0880*/  BSYNC.RECONVERGENT B2 ;  /* 0x0000000000027941 */ /* 0x000fea0003800200 */
.L_x_12:
        /* <DEDUP_REMOVED lines=15> */
.L_x_15:
[----:B------:R-:W-:Y:S05]  /*0980*/  BSYNC.RECONVERGENT B2 ;  /* 0x0000000000027941 */ /* 0x000fea0003800200 */
.L_x_14:
        /* <DEDUP_REMOVED lines=15> */
.L_x_17:
[----:B------:R-:W-:Y:S05]  /*0a80*/  BSYNC.RECONVERGENT B2 ;  /* 0x0000000000027941 */ /* 0x000fea0003800200 */
.L_x_16:
        /* <DEDUP_REMOVED lines=15> */
.L_x_19:
[----:B------:R-:W-:Y:S05]  /*0b80*/  BSYNC.RECONVERGENT B2 ;  /* 0x0000000000027941 */ /* 0x000fea0003800200 */
.L_x_18:
        /* <DEDUP_REMOVED lines=15> */
.L_x_21:
[----:B------:R-:W-:Y:S05]  /*0c80*/  BSYNC.RECONVERGENT B2 ;  /* 0x0000000000027941 */ /* 0x000fea0003800200 */
.L_x_20:
        /* <DEDUP_REMOVED lines=15> */
.L_x_23:
[----:B------:R-:W-:Y:S05]  /*0d80*/  BSYNC.RECONVERGENT B2 ;  /* 0x0000000000027941 */ /* 0x000fea0003800200 */
.L_x_22:
        /* <DEDUP_REMOVED lines=15> */
.L_x_25:
[----:B------:R-:W-:Y:S05]  /*0e80*/  BSYNC.RECONVERGENT B2 ;  /* 0x0000000000027941 */ /* 0x000fea0003800200 */
.L_x_24:
        /* <DEDUP_REMOVED lines=15> */
.L_x_27:
[----:B------:R-:W-:Y:S05]  /*0f80*/  BSYNC.RECONVERGENT B2 ;  /* 0x0000000000027941 */ /* 0x000fea0003800200 */
.L_x_26:
        /* <DEDUP_REMOVED lines=15> */
.L_x_29:
[----:B------:R-:W-:Y:S05]  /*1080*/  BSYNC.RECONVERGENT B2 ;  /* 0x0000000000027941 */ /* 0x000fea0003800200 */
.L_x_28:
        /* <DEDUP_REMOVED lines=15> */
.L_x_31:
[----:B------:R-:W-:Y:S05]  /*1180*/  BSYNC.RECONVERGENT B2 ;  /* 0x0000000000027941 */ /* 0x000fea0003800200 */
.L_x_30:
        /* <DEDUP_REMOVED lines=15> */
.L_x_33:
[----:B------:R-:W-:Y:S05]  /*1280*/  BSYNC.RECONVERGENT B2 ;  /* 0x0000000000027941 */ /* 0x000fea0003800200 */
.L_x_32:
        /* <DEDUP_REMOVED lines=15> */
.L_x_35:
[----:B------:R-:W-:Y:S05]  /*1380*/  BSYNC.RECONVERGENT B2 ;  /* 0x0000000000027941 */ /* 0x000fea0003800200 */
.L_x_34:
        /* <DEDUP_REMOVED lines=15> */
.L_x_37:
[----:B------:R-:W-:Y:S05]  /*1480*/  BSYNC.RECONVERGENT B2 ;  /* 0x0000000000027941 */ /* 0x000fea0003800200 */
.L_x_36:
        /* <DEDUP_REMOVED lines=15> */
.L_x_39:
[----:B------:R-:W-:Y:S05]  /*1580*/  BSYNC.RECONVERGENT B2 ;  /* 0x0000000000027941 */ /* 0x000fea0003800200 */
.L_x_38:
        /* <DEDUP_REMOVED lines=15> */
.L_x_41:
[----:B------:R-:W-:Y:S05]  /*1680*/  BSYNC.RECONVERGENT B2 ;  /* 0x0000000000027941 */ /* 0x000fea0003800200 */
.L_x_40:
        /* <DEDUP_REMOVED lines=15> */
.L_x_43:
[----:B------:R-:W-:Y:S05]  /*1780*/  BSYNC.RECONVERGENT B2 ;  /* 0x0000000000027941 */ /* 0x000fea0003800200 */
.L_x_42:
        /* <DEDUP_REMOVED lines=15> */
.L_x_45:
[----:B------:R-:W-:Y:S05]  /*1880*/  BSYNC.RECONVERGENT B2 ;  /* 0x0000000000027941 */ /* 0x000fea0003800200 */
.L_x_44:
        /* <DEDUP_REMOVED lines=15> */
.L_x_47:
[----:B------:R-:W-:Y:S05]  /*1980*/  BSYNC.RECONVERGENT B2 ;  /* 0x0000000000027941 */ /* 0x000fea0003800200 */
.L_x_46:
        /* <DEDUP_REMOVED lines=15> */
.L_x_49:
[----:B------:R-:W-:Y:S05]  /*1a80*/  BSYNC.RECONVERGENT B2 ;  /* 0x0000000000027941 */ /* 0x000fea0003800200 */
.L_x_48:
        /* <DEDUP_REMOVED lines=15> */
.L_x_51:
[----:B------:R-:W-:Y:S05]  /*1b80*/  BSYNC.RECONVERGENT B2 ;  /* 0x0000000000027941 */ /* 0x000fea0003800200 */
.L_x_50:
        /* <DEDUP_REMOVED lines=15> */
.L_x_53:
[----:B------:R-:W-:Y:S05]  /*1c80*/  BSYNC.RECONVERGENT B2 ;  /* 0x0000000000027941 */ /* 0x000fea0003800200 */
.L_x_52:
        /* <DEDUP_REMOVED lines=15> */
.L_x_55:
[----:B------:R-:W-:Y:S05]  /*1d80*/  BSYNC.RECONVERGENT B2 ;  /* 0x0000000000027941 */ /* 0x000fea0003800200 */
.L_x_54:
        /* <DEDUP_REMOVED lines=15> */
.L_x_57:
[----:B------:R-:W-:Y:S05]  /*1e80*/  BSYNC.RECONVERGENT B2 ;  /* 0x0000000000027941 */ /* 0x000fea0003800200 */
.L_x_56:
        /* <DEDUP_REMOVED lines=15> */
.L_x_59:
[----:B------:R-:W-:Y:S05]  /*1f80*/  BSYNC.RECONVERGENT B2 ;  /* 0x0000000000027941 */ /* 0x000fea0003800200 */
.L_x_58:
        /* <DEDUP_REMOVED lines=15> */
.L_x_61:
[----:B------:R-:W-:Y:S05]  /*2080*/  BSYNC.RECONVERGENT B2 ;  /* 0x0000000000027941 */ /* 0x000fea0003800200 */
.L_x_60:
        /* <DEDUP_REMOVED lines=15> */
.L_x_63:
[----:B------:R-:W-:Y:S05]  /*2180*/  BSYNC.RECONVERGENT B2 ;  /* 0x0000000000027941 */ /* 0x000fea0003800200 */
.L_x_62:
        /* <DEDUP_REMOVED lines=15> */
.L_x_65:
[----:B------:R-:W-:Y:S05]  /*2280*/  BSYNC.RECONVERGENT B2 ;  /* 0x0000000000027941 */ /* 0x000fea0003800200 */
.L_x_64:
        /* <DEDUP_REMOVED lines=15> */
.L_x_67:
[----:B------:R-:W-:Y:S05]  /*2380*/  BSYNC.RECONVERGENT B2 ;  /* 0x0000000000027941 */ /* 0x000fea0003800200 */
.L_x_66:
        /* <DEDUP_REMOVED lines=15> */
.L_x_69:
[----:B------:R-:W-:Y:S05]  /*2480*/  BSYNC.RECONVERGENT B2 ;  /* 0x0000000000027941 */ /* 0x000fea0003800200 */
.L_x_68:
        /* <DEDUP_REMOVED lines=15> */
.L_x_71:
[----:B------:R-:W-:Y:S05]  /*2580*/  BSYNC.RECONVERGENT B2 ;  /* 0x0000000000027941 */ /* 0x000fea0003800200 */
.L_x_70:
        /* <DEDUP_REMOVED lines=15> */
.L_x_73:
[----:B------:R-:W-:Y:S05]  /*2680*/  BSYNC.RECONVERGENT B2 ;  /* 0x0000000000027941 */ /* 0x000fea0003800200 */
.L_x_72:
        /* <DEDUP_REMOVED lines=15> */
.L_x_75:
[----:B------:R-:W-:Y:S05]  /*2780*/  BSYNC.RECONVERGENT B2 ;  /* 0x0000000000027941 */ /* 0x000fea0003800200 */
.L_x_74:
        /* <DEDUP_REMOVED lines=15> */
.L_x_77:
[----:B------:R-:W-:Y:S05]  /*2880*/  BSYNC.RECONVERGENT B2 ;  /* 0x0000000000027941 */ /* 0x000fea0003800200 */
.L_x_76:
        /* <DEDUP_REMOVED lines=15> */
.L_x_79:
[----:B------:R-:W-:Y:S05]  /*2980*/  BSYNC.RECONVERGENT B2 ;  /* 0x0000000000027941 */ /* 0x000fea0003800200 */
.L_x_78:
        /* <DEDUP_REMOVED lines=15> */
.L_x_81:
[----:B------:R-:W-:Y:S05]  /*2a80*/  BSYNC.RECONVERGENT B2 ;  /* 0x0000000000027941 */ /* 0x000fea0003800200 */
.L_x_80:
        /* <DEDUP_REMOVED lines=15> */
.L_x_83:
[----:B------:R-:W-:Y:S05]  /*2b80*/  BSYNC.RECONVERGENT B2 ;  /* 0x0000000000027941 */ /* 0x000fea0003800200 */
.L_x_82:
        /* <DEDUP_REMOVED lines=15> */
.L_x_85:
[----:B------:R-:W-:Y:S05]  /*2c80*/  BSYNC.RECONVERGENT B2 ;  /* 0x0000000000027941 */ /* 0x000fea0003800200 */
.L_x_84:
        /* <DEDUP_REMOVED lines=15> */
.L_x_87:
[----:B------:R-:W-:Y:S05]  /*2d80*/  BSYNC.RECONVERGENT B2 ;  /* 0x0000000000027941 */ /* 0x000fea0003800200 */
.L_x_86:
        /* <DEDUP_REMOVED lines=15> */
.L_x_89:
[----:B------:R-:W-:Y:S05]  /*2e80*/  BSYNC.RECONVERGENT B2 ;  /* 0x0000000000027941 */ /* 0x000fea0003800200 */
.L_x_88:
        /* <DEDUP_REMOVED lines=15> */
.L_x_91:
[----:B------:R-:W-:Y:S05]  /*2f80*/  BSYNC.RECONVERGENT B2 ;  /* 0x0000000000027941 */ /* 0x000fea0003800200 */
.L_x_90:
        /* <DEDUP_REMOVED lines=15> */
.L_x_93:
[----:B------:R-:W-:Y:S05]  /*3080*/  BSYNC.RECONVERGENT B2 ;  /* 0x0000000000027941 */ /* 0x000fea0003800200 */
.L_x_92:
        /* <DEDUP_REMOVED lines=15> */
.L_x_95:
[----:B------:R-:W-:Y:S05]  /*3180*/  BSYNC.RECONVERGENT B2 ;  /* 0x0000000000027941 */ /* 0x000fea0003800200 */
.L_x_94:
        /* <DEDUP_REMOVED lines=15> */
.L_x_97:
[----:B------:R-:W-:Y:S05]  /*3280*/  BSYNC.RECONVERGENT B2 ;  /* 0x0000000000027941 */ /* 0x000fea0003800200 */
.L_x_96:
        /* <DEDUP_REMOVED lines=15> */
.L_x_99:
[----:B------:R-:W-:Y:S05]  /*3380*/  BSYNC.RECONVERGENT B2 ;  /* 0x0000000000027941 */ /* 0x000fea0003800200 */
.L_x_98:
        /* <DEDUP_REMOVED lines=15> */
.L_x_101:
[----:B------:R-:W-:Y:S05]  /*3480*/  BSYNC.RECONVERGENT B2 ;  /* 0x0000000000027941 */ /* 0x000fea0003800200 */
.L_x_100:
        /* <DEDUP_REMOVED lines=15> */
.L_x_103:
[----:B------:R-:W-:Y:S05]  /*3580*/  BSYNC.RECONVERGENT B2 ;  /* 0x0000000000027941 */ /* 0x000fea0003800200 */
.L_x_102:
        /* <DEDUP_REMOVED lines=15> */
.L_x_105:
[----:B------:R-:W-:Y:S05]  /*3680*/  BSYNC.RECONVERGENT B2 ;  /* 0x0000000000027941 */ /* 0x000fea0003800200 */
.L_x_104:
        /* <DEDUP_REMOVED lines=15> */
.L_x_107:
[----:B------:R-:W-:Y:S05]  /*3780*/  BSYNC.RECONVERGENT B2 ;  /* 0x0000000000027941 */ /* 0x000fea0003800200 */
.L_x_106:
[----:B------:R-:W-:Y:S01]  /*3790*/  FADD R5, R7, R4 ;  /* 0x0000000407057221 */ /* 0x000fe20000000000 */
[----:B------:R-:W-:Y:S01]  /*37a0*/  UMOV UR4, 0x88e368f1 ;  /* 0x88e368f100047882 */ /* 0x000fe20000000000 */
[----:B------:R-:W-:Y:S01]  /*37b0*/  UMOV UR5, 0x3ee4f8b5 ;  /* 0x3ee4f8b500057882 */ /* 0x000fe20000000000 */
[----:B------:R-:W-:Y:S01]  /*37c0*/  BAR.SYNC.DEFER_BLOCKING 0x0 ;  /* 0x0000000000007b1d */ /* 0x000fe20000010000 */
[----:B------:R-:W-:-:S04]  /*37d0*/  FADD R35, R5, R6 ;  /* 0x0000000605237221 */ /* 0x000fc80000000000 */
[----:B------:R-:W-:Y:S01]  /*37e0*/  FADD R35, R35, R8 ;  /* 0x0000000823237221 */ /* 0x000fe20000000000 */
[----:B------:R-:W-:Y:S03]  /*37f0*/  BSSY.RECONVERGENT B2, `(.L_x_108) ;  /* 0x0000019000027945 */ /* 0x000fe60003800200 */
[C---:B------:R-:W-:Y:S01]  /*3800*/  FFMA R0, R35.reuse, 0.25, -R4 ;  /* 0x3e80000023007823 */ /* 0x040fe20000000804 */
[----:B------:R-:W-:-:S05]  /*3810*/  FFMA R35, R35, 0.25, -R6 ;  /* 0x3e80000023237823 */ /* 0x000fca0000000806 */
[----:B------:R-:W-:-:S05]  /*3820*/  FMNMX R0, |R0|, |R35|, !PT ;  /* 0x4000002300007209 */ /* 0x000fca0007800200 */
[----:B------:R-:W-:-:S04]  /*3830*/  FADD R63, R0, R0 ;  /* 0x00000000003f7221 */ /* 0x000fc80000000000 */
[----:B------:R-:W0:Y:S02]  /*3840*/  F2F.F64.F32 R34, R63 ;  /* 0x0000003f00227310 */ /* 0x000e240000201800 */
[----:B0-----:R-:W-:Y:S01]  /*3850*/  DSETP.GE.AND P0, PT, R34, UR4, PT ;  /* 0x0000000422007e2a */ /* 0x001fe2000bf06000 */
[----:B------:R-:W-:-:S13]  /*3860*/  CS2R R34, SRZ ;  /* 0x0000000000227805 */ /* 0x000fda000001ff00 */
[----:B------:R-:W-:Y:S05]  /*3870*/  @!P0 BRA `(.L_x_109) ;  /* 0x0000000000408947 */ /* 0x000fea0003800000 */
[----:B------:R-:W0:Y:S01]  /*3880*/  MUFU.RCP R0, R63 ;  /* 0x0000003f00007308 */ /* 0x000e220000001000 */
[----:B------:R-:W-:Y:S01]  /*3890*/  FADD R4, -R6, R4 ;  /* 0x0000000406047221 */ /* 0x000fe20000000100 */
[----:B------:R-:W-:Y:S06]  /*38a0*/  BSSY.RECONVERGENT B3, `(.L_x_110) ;  /* 0x000000b000037945 */ /* 0x000fec0003800200 */
[----:B------:R-:W1:Y:S01]  /*38b0*/  FCHK P0, |R4|, R63 ;  /* 0x0000003f04007302 */ /* 0x000e620000000200 */
[----:B0-----:R-:W-:-:S04]  /*38c0*/  FFMA R35, -R63, R0, 1 ;  /* 0x3f8000003f237423 */ /* 0x001fc80000000100 */
[----:B------:R-:W-:-:S04]  /*38d0*/  FFMA R35, R0, R35, R0 ;  /* 0x0000002300237223 */ /* 0x000fc80000000000 */
[----:B------:R-:W-:-:S04]  /*38e0*/  FFMA R0, |R4|, R35, RZ ;  /* 0x0000002304007223 */ /* 0x000fc800000002ff */
[----:B------:R-:W-:-:S04]  /*38f0*/  FFMA R34, -R63, R0, |R4| ;  /* 0x000000003f227223 */ /* 0x000fc80000000504 */
[----:B------:R-:W-:Y:S01]  /*3900*/  FFMA R60, R35, R34, R0 ;  /* 0x00000022233c7223 */ /* 0x000fe20000000000 */
[----:B-1----:R-:W-:Y:S06]  /*3910*/  @!P0 BRA `(.L_x_111) ;  /* 0x00000000000c8947 */ /* 0x002fec0003800000 */
[----:B------:R-:W-:Y:S01]  /*3920*/  FADD R64, |R4|, -RZ ;  /* 0x800000ff04407221 */ /* 0x000fe20000000200 */
[----:B------:R-:W-:-:S07]  /*3930*/  MOV R0, 0x3950 ;  /* 0x0000395000007802 */ /* 0x000fce0000000f00 */
[----:B------:R-:W-:Y:S05]  /*3940*/  CALL.REL.NOINC `($__internal_0_$__cuda_sm3x_div_rn_noftz_f32_slowpath) ;  /* 0x0000004800d07944 */ /* 0x000fea0003c00000 */
.L_x_111:
[----:B------:R-:W-:Y:S05]  /*3950*/  BSYNC.RECONVERGENT B3 ;  /* 0x0000000000037941 */ /* 0x000fea0003800200 */
.L_x_110:
[----:B------:R-:W-:Y:S01]  /*3960*/  FADD R34, RZ, R60 ;  /* 0x0000003cff227221 */ /* 0x000fe20000000000 */
[----:B------:R-:W-:-:S07]  /*3970*/  MOV R35, 0x1 ;  /* 0x0000000100237802 */ /* 0x000fce0000000f00 */
.L_x_109:
[----:B------:R-:W-:Y:S05]  /*3980*/  BSYNC.RECONVERGENT B2 ;  /* 0x0000000000027941 */ /* 0x000fea0003800200 */
.L_x_108:
[----:B------:R-:W-:Y:S01]  /*3990*/  FADD R5, R5, R9 ;  /* 0x0000000905057221 */ /* 0x000fe20000000000 */
[----:B------:R-:W-:Y:S01]  /*39a0*/  HFMA2 R59, -RZ, RZ, 1.541015625, -0.052093505859375 ;  /* 0x3e2aaaabff3b7431 */ /* 0x000fe200000001ff */
[----:B------:R-:W-:Y:S01]  /*39b0*/  MOV R0, 0x40c00000 ;  /* 0x40c0000000007802 */ /* 0x000fe20000000f00 */
[----:B------:R-:W-:Y:S01]  /*39c0*/  BSSY.RECONVERGENT B2, `(.L_x_112) ;  /* 0x000000e000027945 */ /* 0x000fe20003800200 */
[----:B------:R-:W-:-:S04]  /*39d0*/  FADD R5, R5, R6 ;  /* 0x0000000605057221 */ /* 0x000fc80000000000 */
[----:B------:R-:W-:Y:S01]  /*39e0*/  FADD R5, R5, R8 ;  /* 0x0000000805057221 */ /* 0x000fe20000000000 */
[----:B------:R-:W-:-:S03]  /*39f0*/  FFMA R0, R59, -R0, 1 ;  /* 0x3f8000003b007423 */ /* 0x000fc60000000800 */
[----:B------:R-:W-:Y:S01]  /*3a00*/  FADD R64, R5, R10 ;  /* 0x0000000a05407221 */ /* 0x000fe20000000000 */
[----:B------:R-:W-:-:S03]  /*3a10*/  FFMA R5, R0, R59, 0.16666667163372039795 ;  /* 0x3e2aaaab00057423 */ /* 0x000fc6000000003b */
[----:B------:R-:W0:Y:S01]  /*3a20*/  FCHK P0, R64, 6 ;  /* 0x40c0000040007902 */ /* 0x000e220000000000 */
[----:B------:R-:W-:-:S04]  /*3a30*/  FFMA R0, R64, R5, RZ ;  /* 0x0000000540007223 */ /* 0x000fc800000000ff */
[----:B------:R-:W-:-:S04]  /*3a40*/  FFMA R4, R0, -6, R64 ;  /* 0xc0c0000000047823 */ /* 0x000fc80000000040 */
[----:B------:R-:W-:Y:S01]  /*3a50*/  FFMA R60, R5, R4, R0 ;  /* 0x00000004053c7223 */ /* 0x000fe20000000000 */
[----:B0-----:R-:W-:Y:S06]  /*3a60*/  @!P0 BRA `(.L_x_113) ;  /* 0x00000000000c8947 */ /* 0x001fec0003800000 */
[----:B------:R-:W-:Y:S02]  /*3a70*/  MOV R63, 0x40c00000 ;  /* 0x40c00000003f7802 */ /* 0x000fe40000000f00 */
[----:B------:R-:W-:-:S07]  /*3a80*/  MOV R0, 0x3aa0 ;  /* 0x00003aa000007802 */ /* 0x000fce0000000f00 */
[----:B------:R-:W-:Y:S05]  /*3a90*/  CALL.REL.NOINC `($__internal_0_$__cuda_sm3x_div_rn_noftz_f32_slowpath) ;  /* 0x00000048007c7944 */ /* 0x000fea0003c00000 */
.L_x_113:
[----:B------:R-:W-:Y:S05]  /*3aa0*/  BSYNC.RECONVERGENT B2 ;  /* 0x0000000000027941 */ /* 0x000fea0003800200 */
.L_x_112:
[C---:B------:R-:W-:Y:S01]  /*3ab0*/  FADD R0, R60.reuse, -R7 ;  /* 0x800000073c007221 */ /* 0x040fe20000000000 */
[----:B------:R-:W-:Y:S01]  /*3ac0*/  FADD R5, R60, -R8 ;  /* 0x800000083c057221 */ /* 0x000fe20000000000 */
[----:B------:R-:W-:Y:S01]  /*3ad0*/  UMOV UR4, 0x88e368f1 ;  /* 0x88e368f100047882 */ /* 0x000fe20000000000 */
[----:B------:R-:W-:Y:S01]  /*3ae0*/  UMOV UR5, 0x3ee4f8b5 ;  /* 0x3ee4f8b500057882 */ /* 0x000fe20000000000 */
[----:B------:R-:W-:Y:S02]  /*3af0*/  BSSY.RECONVERGENT B2, `(.L_x_114) ;  /* 0x0000016000027945 */ /* 0x000fe40003800200 */
[----:B------:R-:W-:-:S05]  /*3b00*/  FMNMX R0, |R0|, |R5|, !PT ;  /* 0x4000000500007209 */ /* 0x000fca0007800200 */
[----:B------:R-:W-:-:S04]  /*3b10*/  FADD R63, R0, R0 ;  /* 0x00000000003f7221 */ /* 0x000fc80000000000 */
[----:B------:R-:W0:Y:S02]  /*3b20*/  F2F.F64.F32 R4, R63 ;  /* 0x0000003f00047310 */ /* 0x000e240000201800 */
[----:B0-----:R-:W-:-:S14]  /*3b30*/  DSETP.GE.AND P0, PT, R4, UR4, PT ;  /* 0x0000000404007e2a */ /* 0x001fdc000bf06000 */
[----:B------:R-:W-:Y:S05]  /*3b40*/  @!P0 BRA `(.L_x_115) ;  /* 0x0000000000408947 */ /* 0x000fea0003800000 */
[----:B------:R-:W0:Y:S01]  /*3b50*/  MUFU.RCP R0, R63 ;  /* 0x0000003f00007308 */ /* 0x000e220000001000 */
[----:B------:R-:W-:Y:S01]  /*3b60*/  FADD R64, -R8, R7 ;  /* 0x0000000708407221 */ /* 0x000fe20000000100 */
[----:B------:R-:W-:Y:S01]  /*3b70*/  BSSY.RECONVERGENT B3, `(.L_x_116) ;  /* 0x000000c000037945 */ /* 0x000fe20003800200 */
[----:B------:R-:W-:-:S05]  /*3b80*/  IADD3 R35, PT, PT, R35, 0x1, RZ ;  /* 0x0000000123237810 */ /* 0x000fca0007ffe0ff */
        /* <DEDUP_REMOVED lines=10> */
.L_x_117:
[----:B------:R-:W-:Y:S05]  /*3c30*/  BSYNC.RECONVERGENT B3 ;  /* 0x0000000000037941 */ /* 0x000fea0003800200 */
.L_x_116:
[----:B------:R-:W-:-:S07]  /*3c40*/  FADD R34, R34, R60 ;  /* 0x0000003c22227221 */ /* 0x000fce0000000000 */
.L_x_115:
[----:B------:R-:W-:Y:S05]  /*3c50*/  BSYNC.RECONVERGENT B2 ;  /* 0x0000000000027941 */ /* 0x000fea0003800200 */
.L_x_114:
[----:B------:R-:W-:Y:S01]  /*3c60*/  FADD R0, R9, R7 ;  /* 0x0000000709007221 */ /* 0x000fe20000000000 */
[----:B------:R-:W-:Y:S01]  /*3c70*/  HFMA2 R7, -RZ, RZ, 2.375, 0 ;  /* 0x40c00000ff077431 */ /* 0x000fe200000001ff */
[----:B------:R-:W-:Y:S02]  /*3c80*/  BSSY.RECONVERGENT B2, `(.L_x_118) ;  /* 0x0000010000027945 */ /* 0x000fe40003800200 */
[----:B------:R-:W-:Y:S01]  /*3c90*/  FADD R5, R0, R11 ;  /* 0x0000000b00057221 */ /* 0x000fe20000000000 */
[----:B------:R-:W-:-:S03]  /*3ca0*/  MOV R0, 0x3e2aaaab ;  /* 0x3e2aaaab00007802 */ /* 0x000fc60000000f00 */
[----:B------:R-:W-:Y:S02]  /*3cb0*/  FADD R5, R5, R8 ;  /* 0x0000000805057221 */ /* 0x000fe40000000000 */
[----:B------:R-:W-:Y:S02]  /*3cc0*/  FFMA R7, R0, -R7, 1 ;  /* 0x3f80000000077423 */ /* 0x000fe40000000807 */
[----:B------:R-:W-:Y:S02]  /*3cd0*/  FADD R5, R5, R10 ;  /* 0x0000000a05057221 */ /* 0x000fe40000000000 */
[----:B------:R-:W-:Y:S02]  /*3ce0*/  FFMA R0, R7, R0, 0.16666667163372039795 ;  /* 0x3e2aaaab07007423 */ /* 0x000fe40000000000 */
[----:B------:R-:W-:-:S04]  /*3cf0*/  FADD R64, R5, R12 ;  /* 0x0000000c05407221 */ /* 0x000fc80000000000 */
        /* <DEDUP_REMOVED lines=8> */
.L_x_119:
[----:B------:R-:W-:Y:S05]  /*3d80*/  BSYNC.RECONVERGENT B2 ;  /* 0x0000000000027941 */ /* 0x000fea0003800200 */
.L_x_118:
        /* <DEDUP_REMOVED lines=24> */
.L_x_123:
[----:B------:R-:W-:Y:S05]  /*3f10*/  BSYNC.RECONVERGENT B3 ;  /* 0x0000000000037941 */ /* 0x000fea0003800200 */
.L_x_122:
[----:B------:R-:W-:-:S07]  /*3f20*/  FADD R34, R34, R60 ;  /* 0x0000003c22227221 */ /* 0x000fce0000000000 */
.L_x_121:
[----:B------:R-:W-:Y:S05]  /*3f30*/  BSYNC.RECONVERGENT B2 ;  /* 0x0000000000027941 */ /* 0x000fea0003800200 */
.L_x_120:
        /* <DEDUP_REMOVED lines=18> */
.L_x_125:
[----:B------:R-:W-:Y:S05]  /*4060*/  BSYNC.RECONVERGENT B2 ;  /* 0x0000000000027941 */ /* 0x000fea0003800200 */
.L_x_124:
        /* <DEDUP_REMOVED lines=24> */
.L_x_129:
[----:B------:R-:W-:Y:S05]  /*41f0*/  BSYNC.RECONVERGENT B3 ;  /* 0x0000000000037941 */ /* 0x000fea0003800200 */
.L_x_128:
[----:B------:R-:W-:-:S07]  /*4200*/  FADD R34, R34, R60 ;  /* 0x0000003c22227221 */ /* 0x000fce0000000000 */
.L_x_127:
[----:B------:R-:W-:Y:S05]  /*4210*/  BSYNC.RECONVERGENT B2 ;  /* 0x0000000000027941 */ /* 0x000fea0003800200 */
.L_x_126:
        /* <DEDUP_REMOVED lines=18> */
.L_x_131:
[----:B------:R-:W-:Y:S05]  /*4340*/  BSYNC.RECONVERGENT B2 ;  /* 0x0000000000027941 */ /* 0x000fea0003800200 */
.L_x_130:
        /* <DEDUP_REMOVED lines=24> */
.L_x_135:
[----:B------:R-:W-:Y:S05]  /*44d0*/  BSYNC.RECONVERGENT B3 ;  /* 0x0000000000037941 */ /* 0x000fea0003800200 */
.L_x_134:
[----:B------:R-:W-:-:S07]  /*44e0*/  FADD R34, R34, R60 ;  /* 0x0000003c22227221 */ /* 0x000fce0000000000 */
.L_x_133:
[----:B------:R-:W-:Y:S05]  /*44f0*/  BSYNC.RECONVERGENT B2 ;  /* 0x0000000000027941 */ /* 0x000fea0003800200 */
.L_x_132:
        /* <DEDUP_REMOVED lines=18> */
.L_x_137:
[----:B------:R-:W-:Y:S05]  /*4620*/  BSYNC.RECONVERGENT B2 ;  /* 0x0000000000027941 */ /* 0x000fea0003800200 */
.L_x_136:
        /* <DEDUP_REMOVED lines=24> */
.L_x_141:
[----:B------:R-:W-:Y:S05]  /*47b0*/  BSYNC.RECONVERGENT B3 ;  /* 0x0000000000037941 */ /* 0x000fea0003800200 */
.L_x_140:
[----:B------:R-:W-:-:S07]  /*47c0*/  FADD R34, R34, R60 ;  /* 0x0000003c22227221 */ /* 0x000fce0000000000 */
.L_x_139:
[----:B------:R-:W-:Y:S05]  /*47d0*/  BSYNC.RECONVERGENT B2 ;  /* 0x0000000000027941 */ /* 0x000fea0003800200 */
.L_x_138:
        /* <DEDUP_REMOVED lines=18> */
.L_x_143:
[----:B------:R-:W-:Y:S05]  /*4900*/  BSYNC.RECONVERGENT B2 ;  /* 0x0000000000027941 */ /* 0x000fea0003800200 */
.L_x_142:
        /* <DEDUP_REMOVED lines=24> */
.L_x_147:
[----:B------:R-:W-:Y:S05]  /*4a90*/  BSYNC.RECONVERGENT B3 ;  /* 0x0000000000037941 */ /* 0x000fea0003800200 */
.L_x_146:
[----:B------:R-:W-:-:S07]  /*4aa0*/  FADD R34, R34, R60 ;  /* 0x0000003c22227221 */ /* 0x000fce0000000000 */
.L_x_145:
[----:B------:R-:W-:Y:S05]  /*4ab0*/  BSYNC.RECONVERGENT B2 ;  /* 0x0000000000027941 */ /* 0x000fea0003800200 */
.L_x_144:
        /* <DEDUP_REMOVED lines=18> */
.L_x_149:
[----:B------:R-:W-:Y:S05]  /*4be0*/  BSYNC.RECONVERGENT B2 ;  /* 0x0000000000027941 */ /* 0x000fea0003800200 */
.L_x_148:
        /* <DEDUP_REMOVED lines=24> */
.L_x_153:
[----:B------:R-:W-:Y:S05]  /*4d70*/  BSYNC.RECONVERGENT B3 ;  /* 0x0000000000037941 */ /* 0x000fea0003800200 */
.L_x_152:
[----:B------:R-:W-:-:S07]  /*4d80*/  FADD R34, R34, R60 ;  /* 0x0000003c22227221 */ /* 0x000fce0000000000 */
.L_x_151:
[----:B------:R-:W-:Y:S05]  /*4d90*/  BSYNC.RECONVERGENT B2 ;  /* 0x0000000000027941 */ /* 0x000fea0003800200 */
.L_x_150:
        /* <DEDUP_REMOVED lines=18> */
.L_x_155:
[----:B------:R-:W-:Y:S05]  /*4ec0*/  BSYNC.RECONVERGENT B2 ;  /* 0x0000000000027941 */ /* 0x000fea0003800200 */
.L_x_154:
        /* <DEDUP_REMOVED lines=24> */
.L_x_159:
[----:B------:R-:W-:Y:S05]  /*5050*/  BSYNC.RECONVERGENT B3 ;  /* 0x0000000000037941 */ /* 0x000fea0003800200 */
.L_x_158:
[----:B------:R-:W-:-:S07]  /*5060*/  FADD R34, R34, R60 ;  /* 0x0000003c22227221 */ /* 0x000fce0000000000 */
.L_x_157:
[----:B------:R-:W-:Y:S05]  /*5070*/  BSYNC.RECONVERGENT B2 ;  /* 0x0000000000027941 */ /* 0x000fea0003800200 */
.L_x_156:
        /* <DEDUP_REMOVED lines=18> */
.L_x_161:
[----:B------:R-:W-:Y:S05]  /*51a0*/  BSYNC.RECONVERGENT B2 ;  /* 0x0000000000027941 */ /* 0x000fea0003800200 */
.L_x_160:
        /* <DEDUP_REMOVED lines=24> */
.L_x_165:
[----:B------:R-:W-:Y:S05]  /*5330*/  BSYNC.RECONVERGENT B3 ;  /* 0x0000000000037941 */ /* 0x000fea0003800200 */
.L_x_164:
[----:B------:R-:W-:-:S07]  /*5340*/  FADD R34, R34, R60 ;  /* 0x0000003c22227221 */ /* 0x000fce0000000000 */
.L_x_163:
[----:B------:R-:W-:Y:S05]  /*5350*/  BSYNC.RECONVERGENT B2 ;  /* 0x0000000000027941 */ /* 0x000fea0003800200 */
.L_x_162:
        /* <DEDUP_REMOVED lines=18> */
.L_x_167:
[----:B------:R-:W-:Y:S05]  /*5480*/  BSYNC.RECONVERGENT B2 ;  /* 0x0000000000027941 */ /* 0x000fea0003800200 */
.L_x_166:
        /* <DEDUP_REMOVED lines=24> */
.L_x_171:
[----:B------:R-:W-:Y:S05]  /*5610*/  BSYNC.RECONVERGENT B3 ;  /* 0x0000000000037941 */ /* 0x000fea0003800200 */
.L_x_170:
[----:B------:R-:W-:-:S07]  /*5620*/  FADD R34, R34, R60 ;  /* 0x0000003c22227221 */ /* 0x000fce0000000000 */
.L_x_169:
[----:B------:R-:W-:Y:S05]  /*5630*/  BSYNC.RECONVERGENT B2 ;  /* 0x0000000000027941 */ /* 0x000fea0003800200 */
.L_x_168:
        /* <DEDUP_REMOVED lines=18> */
.L_x_173:
[----:B------:R-:W-:Y:S05]  /*5760*/  BSYNC.RECONVERGENT B2 ;  /* 0x0000000000027941 */ /* 0x000fea0003800200 */
.L_x_172:
        /* <DEDUP_REMOVED lines=24> */
.L_x_177:
[----:B------:R-:W-:Y:S05]  /*58f0*/  BSYNC.RECONVERGENT B3 ;  /* 0x0000000000037941 */ /* 0x000fea0003800200 */
.L_x_176:
[----:B------:R-:W-:-:S07]  /*5900*/  FADD R34, R34, R60 ;  /* 0x0000003c22227221 */ /* 0x000fce0000000000 */
.L_x_175:
[----:B------:R-:W-:Y:S05]  /*5910*/  BSYNC.RECONVERGENT B2 ;  /* 0x0000000000027941 */ /* 0x000fea0003800200 */
.L_x_174:
        /* <DEDUP_REMOVED lines=18> */
.L_x_179:
[----:B------:R-:W-:Y:S05]  /*5a40*/  BSYNC.RECONVERGENT B2 ;  /* 0x0000000000027941 */ /* 0x000fea0003800200 */
.L_x_178:
        /* <DEDUP_REMOVED lines=24> */
.L_x_183:
[----:B------:R-:W-:Y:S05]  /*5bd0*/  BSYNC.RECONVERGENT B3 ;  /* 0x0000000000037941 */ /* 0x000fea0003800200 */
.L_x_182:
[----:B------:R-:W-:-:S07]  /*5be0*/  FADD R34, R34, R60 ;  /* 0x0000003c22227221 */ /* 0x000fce0000000000 */
.L_x_181:
[----:B------:R-:W-:Y:S05]  /*5bf0*/  BSYNC.RECONVERGENT B2 ;  /* 0x0000000000027941 */ /* 0x000fea0003800200 */
.L_x_180:
        /* <DEDUP_REMOVED lines=18> */
.L_x_185:
[----:B------:R-:W-:Y:S05]  /*5d20*/  BSYNC.RECONVERGENT B2 ;  /* 0x0000000000027941 */ /* 0x000fea0003800200 */
.L_x_184:
        /* <DEDUP_REMOVED lines=24> */
.L_x_189:
[----:B------:R-:W-:Y:S05]  /*5eb0*/  BSYNC.RECONVERGENT B3 ;  /* 0x0000000000037941 */ /* 0x000fea0003800200 */
.L_x_188:
[----:B------:R-:W-:-:S07]  /*5ec0*/  FADD R34, R34, R60 ;  /* 0x0000003c22227221 */ /* 0x000fce0000000000 */
.L_x_187:
[----:B------:R-:W-:Y:S05]  /*5ed0*/  BSYNC.RECONVERGENT B2 ;  /* 0x0000000000027941 */ /* 0x000fea0003800200 */
.L_x_186:
        /* <DEDUP_REMOVED lines=18> */
.L_x_191:
[----:B------:R-:W-:Y:S05]  /*6000*/  BSYNC.RECONVERGENT B2 ;  /* 0x0000000000027941 */ /* 0x000fea0003800200 */
.L_x_190:
        /* <DEDUP_REMOVED lines=24> */
.L_x_195:
[----:B------:R-:W-:Y:S05]  /*6190*/  BSYNC.RECONVERGENT B3 ;  /* 0x0000000000037941 */ /* 0x000fea0003800200 */
.L_x_194:
[----:B------:R-:W-:-:S07]  /*61a0*/  FADD R34, R34, R60 ;  /* 0x0000003c22227221 */ /* 0x000fce0000000000 */
.L_x_193:
[----:B------:R-:W-:Y:S05]  /*61b0*/  BSYNC.RECONVERGENT B2 ;  /* 0x0000000000027941 */ /* 0x000fea0003800200 */
.L_x_192:
        /* <DEDUP_REMOVED lines=18> */
.L_x_197:
[----:B------:R-:W-:Y:S05]  /*62e0*/  BSYNC.RECONVERGENT B2 ;  /* 0x0000000000027941 */ /* 0x000fea0003800200 */
.L_x_196:
        /* <DEDUP_REMOVED lines=24> */
.L_x_201:
[----:B------:R-:W-:Y:S05]  /*6470*/  BSYNC.RECONVERGENT B3 ;  /* 0x0000000000037941 */ /* 0x000fea0003800200 */
.L_x_200:
[----:B------:R-:W-:-:S07]  /*6480*/  FADD R34, R34, R60 ;  /* 0x0000003c22227221 */ /* 0x000fce0000000000 */
.L_x_199:
[----:B------:R-:W-:Y:S05]  /*6490*/  BSYNC.RECONVERGENT B2 ;  /* 0x0000000000027941 */ /* 0x000fea0003800200 */
.L_x_198:
        /* <DEDUP_REMOVED lines=18> */
.L_x_203:
[----:B------:R-:W-:Y:S05]  /*65c0*/  BSYNC.RECONVERGENT B2 ;  /* 0x0000000000027941 */ /* 0x000fea0003800200 */
.L_x_202:
        /* <DEDUP_REMOVED lines=24> */
.L_x_207:
[----:B------:R-:W-:Y:S05]  /*6750*/  BSYNC.RECONVERGENT B3 ;  /* 0x0000000000037941 */ /* 0x000fea0003800200 */
.L_x_206:
[----:B------:R-:W-:-:S07]  /*6760*/  FADD R34, R34, R60 ;  /* 0x0000003c22227221 */ /* 0x000fce0000000000 */
.L_x_205:
[----:B------:R-:W-:Y:S05]  /*6770*/  BSYNC.RECONVERGENT B2 ;  /* 0x0000000000027941 */ /* 0x000fea0003800200 */
.L_x_204:
        /* <DEDUP_REMOVED lines=18> */
.L_x_209:
[----:B------:R-:W-:Y:S05]  /*68a0*/  BSYNC.RECONVERGENT B2 ;  /* 0x0000000000027941 */ /* 0x000fea0003800200 */
.L_x_208:
        /* <DEDUP_REMOVED lines=24> */
.L_x_213:
[----:B------:R-:W-:Y:S05]  /*6a30*/  BSYNC.RECONVERGENT B3 ;  /* 0x0000000000037941 */ /* 0x000fea0003800200 */
.L_x_212:
[----:B------:R-:W-:-:S07]  /*6a40*/  FADD R34, R34, R60 ;  /* 0x0000003c22227221 */ /* 0x000fce0000000000 */
.L_x_211:
[----:B------:R-:W-:Y:S05]  /*6a50*/  BSYNC.RECONVERGENT B2 ;  /* 0x0000000000027941 */ /* 0x000fea0003800200 */
.L_x_210:
        /* <DEDUP_REMOVED lines=18> */
.L_x_215:
[----:B------:R-:W-:Y:S05]  /*6b80*/  BSYNC.RECONVERGENT B2 ;  /* 0x0000000000027941 */ /* 0x000fea0003800200 */
.L_x_214:
        /* <DEDUP_REMOVED lines=24> */
.L_x_219:
[----:B------:R-:W-:Y:S05]  /*6d10*/  BSYNC.RECONVERGENT B3 ;  /* 0x0000000000037941 */ /* 0x000fea0003800200 */
.L_x_218:
[----:B------:R-:W-:-:S07]  /*6d20*/  FADD R34, R34, R60 ;  /* 0x0000003c22227221 */ /* 0x000fce0000000000 */
.L_x_217:
[----:B------:R-:W-:Y:S05]  /*6d30*/  BSYNC.RECONVERGENT B2 ;  /* 0x0000000000027941 */ /* 0x000fea0003800200 */
.L_x_216:
        /* <DEDUP_REMOVED lines=18> */
.L_x_221:
[----:B------:R-:W-:Y:S05]  /*6e60*/  BSYNC.RECONVERGENT B2 ;  /* 0x0000000000027941 */ /* 0x000fea0003800200 */
.L_x_220:
        /* <DEDUP_REMOVED lines=24> */
.L_x_225:
[----:B------:R-:W-:Y:S05]  /*6ff0*/  BSYNC.RECONVERGENT B3 ;  /* 0x0000000000037941 */ /* 0x000fea0003800200 */
.L_x_224:
[----:B------:R-:W-:-:S07]  /*7000*/  FADD R34, R34, R60 ;  /* 0x0000003c22227221 */ /* 0x000fce0000000000 */
.L_x_223:
[----:B------:R-:W-:Y:S05]  /*7010*/  BSYNC.RECONVERGENT B2 ;  /* 0x0000000000027941 */ /* 0x000fea0003800200 */
.L_x_222:
        /* <DEDUP_REMOVED lines=18> */
.L_x_227:
[----:B------:R-:W-:Y:S05]  /*7140*/  BSYNC.RECONVERGENT B2 ;  /* 0x0000000000027941 */ /* 0x000fea0003800200 */
.L_x_226:
        /* <DEDUP_REMOVED lines=24> */
.L_x_231:
[----:B------:R-:W-:Y:S05]  /*72d0*/  BSYNC.RECONVERGENT B3 ;  /* 0x0000000000037941 */ /* 0x000fea0003800200 */
.L_x_230:
[----:B------:R-:W-:-:S07]  /*72e0*/  FADD R34, R34, R60 ;  /* 0x0000003c22227221 */ /* 0x000fce0000000000 */
.L_x_229:
[----:B------:R-:W-:Y:S05]  /*72f0*/  BSYNC.RECONVERGENT B2 ;  /* 0x0000000000027941 */ /* 0x000fea0003800200 */
.L_x_228:
        /* <DEDUP_REMOVED lines=18> */
.L_x_233:
[----:B------:R-:W-:Y:S05]  /*7420*/  BSYNC.RECONVERGENT B2 ;  /* 0x0000000000027941 */ /* 0x000fea0003800200 */
.L_x_232:
        /* <DEDUP_REMOVED lines=24> */
.L_x_237:
[----:B------:R-:W-:Y:S05]  /*75b0*/  BSYNC.RECONVERGENT B3 ;  /* 0x0000000000037941 */ /* 0x000fea0003800200 */
.L_x_236:
[----:B------:R-:W-:-:S07]  /*75c0*/  FADD R34, R34, R60 ;  /* 0x0000003c22227221 */ /* 0x000fce0000000000 */
.L_x_235:
[----:B------:R-:W-:Y:S05]  /*75d0*/  BSYNC.RECONVERGENT B2 ;  /* 0x0000000000027941 */ /* 0x000fea0003800200 */
.L_x_234:
        /* <DEDUP_REMOVED lines=18> */
.L_x_239:
[----:B------:R-:W-:Y:S05]  /*7700*/  BSYNC.RECONVERGENT B2 ;  /* 0x0000000000027941 */ /* 0x000fea0003800200 */
.L_x_238:
        /* <DEDUP_REMOVED lines=24> */
.L_x_243:
[----:B------:R-:W-:Y:S05]  /*7890*/  BSYNC.RECONVERGENT B3 ;  /* 0x0000000000037941 */ /* 0x000fea0003800200 */
.L_x_242:
[----:B------:R-:W-:-:S07]  /*78a0*/  FADD R34, R34, R60 ;  /* 0x0000003c22227221 */ /* 0x000fce0000000000 */
.L_x_241:
[----:B------:R-:W-:Y:S05]  /*78b0*/  BSYNC.RECONVERGENT B2 ;  /* 0x0000000000027941 */ /* 0x000fea0003800200 */
.L_x_240:
        /* <DEDUP_REMOVED lines=18> */
.L_x_245:
[----:B------:R-:W-:Y:S05]  /*79e0*/  BSYNC.RECONVERGENT B2 ;  /* 0x0000000000027941 */ /* 0x000fea0003800200 */
.L_x_244:
        /* <DEDUP_REMOVED lines=24> */
.L_x_249:
[----:B------:R-:W-:Y:S05]  /*7b70*/  BSYNC.RECONVERGENT B3 ;  /* 0x0000000000037941 */ /* 0x000fea0003800200 */
.L_x_248:
[----:B------:R-:W-:-:S07]  /*7b80*/  FADD R34, R34, R60 ;  /* 0x0000003c22227221 */ /* 0x000fce0000000000 */
.L_x_247:
[----:B------:R-:W-:Y:S05]  /*7b90*/  BSYNC.RECONVERGENT B2 ;  /* 0x0000000000027941 */ /* 0x000fea0003800200 */
.L_x_246:
[----:B------:R-:W-:Y:S01]  /*7ba0*/  FADD R53, R55, R53 ;  /* 0x0000003537357221 */ /* 0x000fe20000000000 */
[----:B------:R-:W-:Y:S01]  /*7bb0*/  HFMA2 R5, -RZ, RZ, 2.375, 0 ;  /* 0x40c00000ff057431 */ /* 0x000fe200000001ff */
[----:B------:R-:W-:Y:S01]  /*7bc0*/  MOV R4, 0x3e2aaaab ;  /* 0x3e2aaaab00047802 */ /* 0x000fe20000000f00 */
[----:B------:R-:W-:Y:S01]  /*7bd0*/  BSSY.RECONVERGENT B2, `(.L_x_250) ;  /* 0x000000f000027945 */ /* 0x000fe20003800200 */
[----:B------:R-:W-:-:S04]  /*7be0*/  FADD R53, R53, R58 ;  /* 0x0000003a35357221 */ /* 0x000fc80000000000 */
[----:B------:R-:W-:Y:S01]  /*7bf0*/  FADD R53, R53, R54 ;  /* 0x0000003635357221 */ /* 0x000fe20000000000 */
[----:B------:R-:W-:-:S03]  /*7c00*/  FFMA R5, R4, -R5, 1 ;  /* 0x3f80000004057423 */ /* 0x000fc60000000805 */
[----:B------:R-:W-:-:S04]  /*7c10*/  FADD R0, R53, R56 ;  /* 0x0000003835007221 */ /* 0x000fc80000000000 */
        /* <DEDUP_REMOVED lines=10> */
.L_x_251:
[----:B------:R-:W-:Y:S05]  /*7cc0*/  BSYNC.RECONVERGENT B2 ;  /* 0x0000000000027941 */ /* 0x000fea0003800200 */
.L_x_250:
        /* <DEDUP_REMOVED lines=24> */
.L_x_255:
[----:B------:R-:W-:Y:S05]  /*7e50*/  BSYNC.RECONVERGENT B3 ;  /* 0x0000000000037941 */ /* 0x000fea0003800200 */
.L_x_254:
[----:B------:R-:W-:-:S07]  /*7e60*/  FADD R34, R34, R60 ;  /* 0x0000003c22227221 */ /* 0x000fce0000000000 */
.L_x_253:
[----:B------:R-:W-:Y:S05]  /*7e70*/  BSYNC.RECONVERGENT B2 ;  /* 0x0000000000027941 */ /* 0x000fea0003800200 */
.L_x_252:
        /* <DEDUP_REMOVED lines=18> */
.L_x_257:
[----:B------:R-:W-:Y:S05]  /*7fa0*/  BSYNC.RECONVERGENT B2 ;  /* 0x0000000000027941 */ /* 0x000fea0003800200 */
.L_x_256:
        /* <DEDUP_REMOVED lines=24> */
.L_x_261:
[----:B------:R-:W-:Y:S05]  /*8130*/  BSYNC.RECONVERGENT B3 ;  /* 0x0000000000037941 */ /* 0x000fea0003800200 */
.L_x_260:
[----:B------:R-:W-:-:S07]  /*8140*/  FADD R34, R34, R60 ;  /* 0x0000003c22227221 */ /* 0x000fce0000000000 */
.L_x_259:
[----:B------:R-:W-:Y:S05]  /*8150*/  BSYNC.RECONVERGENT B2 ;  /* 0x0000000000027941 */ /* 0x000fea0003800200 */
.L_x_258:
[----:B------:R-:W-:Y:S01]  /*8160*/  FADD R58, R57, R58 ;  /* 0x0000003a393a7221 */ /* 0x000fe20000000000 */
[----:B------:R-:W-:Y:S01]  /*8170*/  UMOV UR4, 0x88e368f1 ;  /* 0x88e368f100047882 */ /* 0x000fe20000000000 */
[----:B------:R-:W-:Y:S01]  /*8180*/  UMOV UR5, 0x3ee4f8b5 ;  /* 0x3ee4f8b500057882 */ /* 0x000fe20000000000 */
[----:B------:R-:W-:Y:S01]  /*8190*/  BSSY.RECONVERGENT B2, `(.L_x_262) ;  /* 0x000001a000027945 */ /* 0x000fe20003800200 */
[----:B------:R-:W-:-:S04]  /*81a0*/  FADD R65, R58, R65 ;  /* 0x000000413a417221 */ /* 0x000fc80000000000 */
[----:B------:R-:W-:-:S04]  /*81b0*/  FADD R0, R65, R2 ;  /* 0x0000000241007221 */ /* 0x000fc80000000000 */
[C---:B------:R-:W-:Y:S01]  /*81c0*/  FFMA R4, R0.reuse, 0.25, -R57 ;  /* 0x3e80000000047823 */ /* 0x040fe20000000839 */
[----:B------:R-:W-:-:S05]  /*81d0*/  FFMA R5, R0, 0.25, -R2 ;  /* 0x3e80000000057823 */ /* 0x000fca0000000802 */
        /* <DEDUP_REMOVED lines=19> */
.L_x_265:
[----:B------:R-:W-:Y:S05]  /*8310*/  BSYNC.RECONVERGENT B3 ;  /* 0x0000000000037941 */ /* 0x000fea0003800200 */
.L_x_264:
[----:B------:R-:W-:-:S07]  /*8320*/  FADD R34, R34, R60 ;  /* 0x0000003c22227221 */ /* 0x000fce0000000000 */
.L_x_263:
[----:B------:R-:W-:Y:S05]  /*8330*/  BSYNC.RECONVERGENT B2 ;  /* 0x0000000000027941 */ /* 0x000fea0003800200 */
.L_x_262:
[----:B------:R-:W-:Y:S01]  /*8340*/  I2FP.F32.U32 R63, R35 ;  /* 0x00000023003f7245 */ /* 0x000fe20000201000 */
[----:B------:R-:W-:Y:S06]  /*8350*/  BAR.SYNC.DEFER_BLOCKING 0x0 ;  /* 0x0000000000007b1d */ /* 0x000fec0000010000 */
        /* <DEDUP_REMOVED lines=9> */
[----:B------:R-:W-:Y:S02]  /*83f0*/  MOV R64, R34 ;  /* 0x0000002200407202 */ /* 0x000fe40000000f00 */
[----:B------:R-:W-:-:S07]  /*8400*/  MOV R0, 0x8420 ;  /* 0x0000842000007802 */ /* 0x000fce0000000f00 */
[----:B------:R-:W-:Y:S05]  /*8410*/  CALL.REL.NOINC `($__internal_0_$__cuda_sm3x_div_rn_noftz_f32_slowpath) ;  /* 0x00000000001c7944 */ /* 0x000fea0003c00000 */
.L_x_267:
[----:B------:R-:W-:Y:S05]  /*8420*/  BSYNC.RECONVERGENT B2 ;  /* 0x0000000000027941 */ /* 0x000fea0003800200 */
.L_x_266:
[----:B------:R-:W0:Y:S01]  /*8430*/  LDC.64 R4, c[0x0][0x388] ;  /* 0x0000e200ff047b82 */ /* 0x000e220000000a00 */
[----:B------:R-:W-:Y:S01]  /*8440*/  FADD R7, -R60, 1 ;  /* 0x3f8000003c077421 */ /* 0x000fe20000000100 */
[----:B0-----:R-:W-:-:S05]  /*8450*/  IMAD.WIDE R2, R3, 0x4, R4 ;  /* 0x0000000403027825 */ /* 0x001fca00078e0204 */
[----:B------:R-:W-:Y:S01]  /*8460*/  STG.E desc[UR6][R2.64], R7 ;  /* 0x0000000702007986 */ /* 0x000fe2000c101906 */
[----:B------:R-:W-:Y:S06]  /*8470*/  BAR.SYNC.DEFER_BLOCKING 0x0 ;  /* 0x0000000000007b1d */ /* 0x000fec0000010000 */
[----:B------:R-:W-:Y:S05]  /*8480*/  EXIT ;  /* 0x000000000000794d */ /* 0x000fea0003800000 */
        .weak           $__internal_0_$__cuda_sm3x_div_rn_noftz_f32_slowpath
        .type           $__internal_0_$__cuda_sm3x_div_rn_noftz_f32_slowpath,@function
        .size           $__internal_0_$__cuda_sm3x_div_rn_noftz_f32_slowpath,(.L_x_280 - $__internal_0_$__cuda_sm3x_div_rn_noftz_f32_slowpath)
$__internal_0_$__cuda_sm3x_div_rn_noftz_f32_slowpath:
[----:B------:R-:W-:Y:S01]  /*8490*/  SHF.R.U32.HI R60, RZ, 0x17, R63 ;  /* 0x00000017ff3c7819 */ /* 0x000fe2000001163f */
[----:B------:R-:W-:Y:S01]  /*84a0*/  BSSY.RECONVERGENT B0, `(.L_x_268) ;  /* 0x0000064000007945 */ /* 0x000fe20003800200 */
[----:B------:R-:W-:Y:S02]  /*84b0*/  SHF.R.U32.HI R61, RZ, 0x17, R64 ;  /* 0x00000017ff3d7819 */ /* 0x000fe40000011640 */
[----:B------:R-:W-:Y:S02]  /*84c0*/  LOP3.LUT R60, R60, 0xff, RZ, 0xc0, !PT ;  /* 0x000000ff3c3c7812 */ /* 0x000fe400078ec0ff */
[----:B------:R-:W-:Y:S02]  /*84d0*/  LOP3.LUT R61, R61, 0xff, RZ, 0xc0, !PT ;  /* 0x000000ff3d3d7812 */ /* 0x000fe400078ec0ff */
[----:B------:R-:W-:-:S04]  /*84e0*/  IADD3 R62, PT, PT, R60, -0x1, RZ ;  /* 0xffffffff3c3e7810 */ /* 0x000fc80007ffe0ff */
[----:B------:R-:W-:Y:S02]  /*84f0*/  ISETP.GT.U32.AND P0, PT, R62, 0xfd, PT ;  /* 0x000000fd3e00780c */ /* 0x000fe40003f04070 */
[----:B------:R-:W-:-:S04]  /*8500*/  IADD3 R62, PT, PT, R61, -0x1, RZ ;  /* 0xffffffff3d3e7810 */ /* 0x000fc80007ffe0ff */
[----:B------:R-:W-:-:S13]  /*8510*/  ISETP.GT.U32.OR P0, PT, R62, 0xfd, P0 ;  /* 0x000000fd3e00780c */ /* 0x000fda0000704470 */
[----:B------:R-:W-:Y:S01]  /*8520*/  @!P0 MOV R66, RZ ;  /* 0x000000ff00428202 */ /* 0x000fe20000000f00 */
[----:B------:R-:W-:Y:S06]  /*8530*/  @!P0 BRA `(.L_x_269) ;  /* 0x0000000000648947 */ /* 0x000fec0003800000 */
[----:B------:R-:W-:Y:S02]  /*8540*/  FSETP.GTU.FTZ.AND P0, PT, |R64|, +INF , PT ;  /* 0x7f8000004000780b */ /* 0x000fe40003f1c200 */
[----:B------:R-:W-:-:S04]  /*8550*/  FSETP.GTU.FTZ.AND P1, PT, |R63|, +INF , PT ;  /* 0x7f8000003f00780b */ /* 0x000fc80003f3c200 */
[----:B------:R-:W-:-:S13]  /*8560*/  PLOP3.LUT P0, PT, P0, P1, PT, 0xf8, 0x8f ;  /* 0x00000000008f781c */ /* 0x000fda0000703f70 */
[----:B------:R-:W-:Y:S05]  /*8570*/  @P0 BRA `(.L_x_270) ;  /* 0x0000000400540947 */ /* 0x000fea0003800000 */
[----:B------:R-:W-:-:S13]  /*8580*/  LOP3.LUT P0, RZ, R63, 0x7fffffff, R64, 0xc8, !PT ;  /* 0x7fffffff3fff7812 */ /* 0x000fda000780c840 */
[----:B------:R-:W-:Y:S05]  /*8590*/  @!P0 BRA `(.L_x_271) ;  /* 0x0000000400448947 */ /* 0x000fea0003800000 */
[C---:B------:R-:W-:Y:S02]  /*85a0*/  FSETP.NEU.FTZ.AND P2, PT, |R64|.reuse, +INF , PT ;  /* 0x7f8000004000780b */ /* 0x040fe40003f5d200 */
[----:B------:R-:W-:Y:S02]  /*85b0*/  FSETP.NEU.FTZ.AND P1, PT, |R63|, +INF , PT ;  /* 0x7f8000003f00780b */ /* 0x000fe40003f3d200 */
[----:B------:R-:W-:-:S11]  /*85c0*/  FSETP.NEU.FTZ.AND P0, PT, |R64|, +INF , PT ;  /* 0x7f8000004000780b */ /* 0x000fd60003f1d200 */
[----:B------:R-:W-:Y:S05]  /*85d0*/  @!P1 BRA !P2, `(.L_x_271) ;  /* 0x0000000400349947 */ /* 0x000fea0005000000 */
[----:B------:R-:W-:-:S04]  /*85e0*/  LOP3.LUT P2, RZ, R64, 0x7fffffff, RZ, 0xc0, !PT ;  /* 0x7fffffff40ff7812 */ /* 0x000fc8000784c0ff */
[----:B------:R-:W-:-:S13]  /*85f0*/  PLOP3.LUT P1, PT, P1, P2, PT, 0x2f, 0xf2 ;  /* 0x0000000000f2781c */ /* 0x000fda0000f24577 */
[----:B------:R-:W-:Y:S05]  /*8600*/  @P1 BRA `(.L_x_272) ;  /* 0x0000000400201947 */ /* 0x000fea0003800000 */
[----:B------:R-:W-:-:S04]  /*8610*/  LOP3.LUT P1, RZ, R63, 0x7fffffff, RZ, 0xc0, !PT ;  /* 0x7fffffff3fff7812 */ /* 0x000fc8000782c0ff */
[----:B------:R-:W-:-:S13]  /*8620*/  PLOP3.LUT P0, PT, P0, P1, PT, 0x2f, 0xf2 ;  /* 0x0000000000f2781c */ /* 0x000fda0000702577 */
[----:B------:R-:W-:Y:S05]  /*8630*/  @P0 BRA `(.L_x_273) ;  /* 0x0000000400080947 */ /* 0x000fea0003800000 */
[----:B------:R-:W-:-:S04]  /*8640*/  IADD3 R62, PT, PT, R61, -0x1, RZ ;  /* 0xffffffff3d3e7810 */ /* 0x000fc80007ffe0ff */
[----:B------:R-:W-:Y:S02]  /*8650*/  ISETP.GE.AND P0, PT, R62, RZ, PT ;  /* 0x000000ff3e00720c */ /* 0x000fe40003f06270 */
[----:B------:R-:W-:-:S04]  /*8660*/  IADD3 R62, PT, PT, R60, -0x1, RZ ;  /* 0xffffffff3c3e7810 */ /* 0x000fc80007ffe0ff */
[----:B------:R-:W-:-:S07]  /*8670*/  ISETP.GE.AND P1, PT, R62, RZ, PT ;  /* 0x000000ff3e00720c */ /* 0x000fce0003f26270 */
[----:B------:R-:W-:Y:S01]  /*8680*/  @P0 MOV R66, RZ ;  /* 0x000000ff00420202 */ /* 0x000fe20000000f00 */
[----:B------:R-:W-:Y:S01]  /*8690*/  @!P0 FFMA R64, R64, 1.84467440737095516160e+19, RZ ;  /* 0x5f80000040408823 */ /* 0x000fe200000000ff */
[----:B------:R-:W-:-:S04]  /*86a0*/  @!P0 MOV R66, 0xffffffc0 ;  /* 0xffffffc000428802 */ /* 0x000fc80000000f00 */
[----:B------:R-:W-:Y:S01]  /*86b0*/  @!P1 FFMA R63, R63, 1.84467440737095516160e+19, RZ ;  /* 0x5f8000003f3f9823 */ /* 0x000fe200000000ff */
[----:B------:R-:W-:-:S07]  /*86c0*/  @!P1 IADD3 R66, PT, PT, R66, 0x40, RZ ;  /* 0x0000004042429810 */ /* 0x000fce0007ffe0ff */
.L_x_269:
[----:B------:R-:W-:Y:S01]  /*86d0*/  LEA R62, R60, 0xc0800000, 0x17 ;  /* 0xc08000003c3e7811 */ /* 0x000fe200078eb8ff */
[----:B------:R-:W-:Y:S01]  /*86e0*/  BSSY.RECONVERGENT B1, `(.L_x_274) ;  /* 0x0000036000017945 */ /* 0x000fe20003800200 */
[----:B------:R-:W-:Y:S02]  /*86f0*/  IADD3 R61, PT, PT, R61, -0x7f, RZ ;  /* 0xffffff813d3d7810 */ /* 0x000fe40007ffe0ff */
[----:B------:R-:W-:-:S03]  /*8700*/  IADD3 R62, PT, PT, -R62, R63, RZ ;  /* 0x0000003f3e3e7210 */ /* 0x000fc60007ffe1ff */
[C---:B------:R-:W-:Y:S01]  /*8710*/  IMAD R63, R61.reuse, -0x800000, R64 ;  /* 0xff8000003d3f7824 */ /* 0x040fe200078e0240 */
[----:B------:R-:W-:Y:S01]  /*8720*/  IADD3 R64, PT, PT, R61, 0x7f, -R60 ;  /* 0x0000007f3d407810 */ /* 0x000fe20007ffe83c */
[----:B------:R-:W-:Y:S01]  /*8730*/  FADD.FTZ R60, -R62, -RZ ;  /* 0x800000ff3e3c7221 */ /* 0x000fe20000010100 */
[----:B------:R-:W0:Y:S02]  /*8740*/  MUFU.RCP R61, R62 ;  /* 0x0000003e003d7308 */ /* 0x000e240000001000 */
[----:B------:R-:W-:Y:S01]  /*8750*/  IADD3 R66, PT, PT, R64, R66, RZ ;  /* 0x0000004240427210 */ /* 0x000fe20007ffe0ff */
[----:B0-----:R-:W-:-:S04]  /*8760*/  FFMA R62, R61, R60, 1 ;  /* 0x3f8000003d3e7423 */ /* 0x001fc8000000003c */
[----:B------:R-:W-:-:S04]  /*8770*/  FFMA R62, R61, R62, R61 ;  /* 0x0000003e3d3e7223 */ /* 0x000fc8000000003d */
[----:B------:R-:W-:-:S04]  /*8780*/  FFMA R61, R63, R62, RZ ;  /* 0x0000003e3f3d7223 */ /* 0x000fc800000000ff */
[----:B------:R-:W-:-:S04]  /*8790*/  FFMA R64, R60, R61, R63 ;  /* 0x0000003d3c407223 */ /* 0x000fc8000000003f */
[----:B------:R-:W-:-:S04]  /*87a0*/  FFMA R64, R62, R64, R61 ;  /* 0x000000403e407223 */ /* 0x000fc8000000003d */
[----:B------:R-:W-:-:S04]  /*87b0*/  FFMA R63, R60, R64, R63 ;  /* 0x000000403c3f7223 */ /* 0x000fc8000000003f */
[----:B------:R-:W-:-:S05]  /*87c0*/  FFMA R60, R62, R63, R64 ;  /* 0x0000003f3e3c7223 */ /* 0x000fca0000000040 */
[----:B------:R-:W-:-:S04]  /*87d0*/  SHF.R.U32.HI R61, RZ, 0x17, R60 ;  /* 0x00000017ff3d7819 */ /* 0x000fc8000001163c */
[----:B------:R-:W-:-:S04]  /*87e0*/  LOP3.LUT R61, R61, 0xff, RZ, 0xc0, !PT ;  /* 0x000000ff3d3d7812 */ /* 0x000fc800078ec0ff */
[----:B------:R-:W-:-:S04]  /*87f0*/  IADD3 R61, PT, PT, R61, R66, RZ ;  /* 0x000000423d3d7210 */ /* 0x000fc80007ffe0ff */
[----:B------:R-:W-:-:S04]  /*8800*/  IADD3 R67, PT, PT, R61, -0x1, RZ ;  /* 0xffffffff3d437810 */ /* 0x000fc80007ffe0ff */
[----:B------:R-:W-:-:S13]  /*8810*/  ISETP.GE.U32.AND P0, PT, R67, 0xfe, PT ;  /* 0x000000fe4300780c */ /* 0x000fda0003f06070 */
[----:B------:R-:W-:Y:S05]  /*8820*/  @!P0 BRA `(.L_x_275) ;  /* 0x0000000000808947 */ /* 0x000fea0003800000 */
[----:B------:R-:W-:-:S13]  /*8830*/  ISETP.GT.AND P0, PT, R61, 0xfe, PT ;  /* 0x000000fe3d00780c */ /* 0x000fda0003f04270 */
[----:B------:R-:W-:Y:S05]  /*8840*/  @P0 BRA `(.L_x_276) ;  /* 0x00000000006c0947 */ /* 0x000fea0003800000 */
[----:B------:R-:W-:-:S13]  /*8850*/  ISETP.GE.AND P0, PT, R61, 0x1, PT ;  /* 0x000000013d00780c */ /* 0x000fda0003f06270 */
[----:B------:R-:W-:Y:S05]  /*8860*/  @P0 BRA `(.L_x_277) ;  /* 0x0000000000740947 */ /* 0x000fea0003800000 */
[----:B------:R-:W-:Y:S02]  /*8870*/  ISETP.GE.AND P0, PT, R61, -0x18, PT ;  /* 0xffffffe83d00780c */ /* 0x000fe40003f06270 */
[----:B------:R-:W-:-:S11]  /*8880*/  LOP3.LUT R60, R60, 0x80000000, RZ, 0xc0, !PT ;  /* 0x800000003c3c7812 */ /* 0x000fd600078ec0ff */
[----:B------:R-:W-:Y:S05]  /*8890*/  @!P0 BRA `(.L_x_277) ;  /* 0x0000000000688947 */ /* 0x000fea0003800000 */
[CCC-:B------:R-:W-:Y:S01]  /*88a0*/  FFMA.RP R66, R62.reuse, R63.reuse, R64.reuse ;  /* 0x0000003f3e427223 */ /* 0x1c0fe20000008040 */
[CCC-:B------:R-:W-:Y:S01]  /*88b0*/  FFMA.RM R67, R62.reuse, R63.reuse, R64.reuse ;  /* 0x0000003f3e437223 */ /* 0x1c0fe20000004040 */
[----:B------:R-:W-:Y:S01]  /*88c0*/  FFMA.RZ R62, R62, R63, R64 ;  /* 0x0000003f3e3e7223 */ /* 0x000fe2000000c040 */
[C---:B------:R-:W-:Y:S02]  /*88d0*/  ISETP.NE.AND P2, PT, R61.reuse, RZ, PT ;  /* 0x000000ff3d00720c */ /* 0x040fe40003f45270 */
[----:B------:R-:W-:Y:S02]  /*88e0*/  ISETP.NE.AND P1, PT, R61, RZ, PT ;  /* 0x000000ff3d00720c */ /* 0x000fe40003f25270 */
[----:B------:R-:W-:Y:S02]  /*88f0*/  LOP3.LUT R62, R62, 0x7fffff, RZ, 0xc0, !PT ;  /* 0x007fffff3e3e7812 */ /* 0x000fe400078ec0ff */
[----:B------:R-:W-:Y:S02]  /*8900*/  FSETP.NEU.FTZ.AND P0, PT, R66, R67, PT ;  /* 0x000000434200720b */ /* 0x000fe40003f1d000 */
[----:B------:R-:W-:-:S02]  /*8910*/  LOP3.LUT R63, R62, 0x800000, RZ, 0xfc, !PT ;  /* 0x008000003e3f7812 */ /* 0x000fc400078efcff */
[C---:B------:R-:W-:Y:S02]  /*8920*/  IADD3 R62, PT, PT, R61.reuse, 0x20, RZ ;  /* 0x000000203d3e7810 */ /* 0x040fe40007ffe0ff */
[----:B------:R-:W-:Y:S02]  /*8930*/  IADD3 R61, PT, PT, -R61, RZ, RZ ;  /* 0x000000ff3d3d7210 */ /* 0x000fe40007ffe1ff */
[----:B------:R-:W-:Y:S02]  /*8940*/  SHF.L.U32 R62, R63, R62, RZ ;  /* 0x0000003e3f3e7219 */ /* 0x000fe400000006ff */
[----:B------:R-:W-:Y:S02]  /*8950*/  SEL R61, R61, RZ, P2 ;  /* 0x000000ff3d3d7207 */ /* 0x000fe40001000000 */
[----:B------:R-:W-:Y:S02]  /*8960*/  ISETP.NE.AND P1, PT, R62, RZ, P1 ;  /* 0x000000ff3e00720c */ /* 0x000fe40000f25270 */
[----:B------:R-:W-:-:S02]  /*8970*/  SHF.R.U32.HI R63, RZ, R61, R63 ;  /* 0x0000003dff3f7219 */ /* 0x000fc4000001163f */
[----:B------:R-:W-:Y:S02]  /*8980*/  PLOP3.LUT P0, PT, P0, P1, PT, 0xf8, 0x8f ;  /* 0x00000000008f781c */ /* 0x000fe40000703f70 */
[----:B------:R-:W-:Y:S02]  /*8990*/  SHF.R.U32.HI R62, RZ, 0x1, R63 ;  /* 0x00000001ff3e7819 */ /* 0x000fe4000001163f */
[----:B------:R-:W-:-:S04]  /*89a0*/  SEL R61, RZ, 0x1, !P0 ;  /* 0x00000001ff3d7807 */ /* 0x000fc80004000000 */
[----:B------:R-:W-:-:S04]  /*89b0*/  LOP3.LUT R61, R61, 0x1, R62, 0xf8, !PT ;  /* 0x000000013d3d7812 */ /* 0x000fc800078ef83e */
[----:B------:R-:W-:-:S04]  /*89c0*/  LOP3.LUT R61, R61, R63, RZ, 0xc0, !PT ;  /* 0x0000003f3d3d7212 */ /* 0x000fc800078ec0ff */
[----:B------:R-:W-:-:S04]  /*89d0*/  IADD3 R61, PT, PT, R62, R61, RZ ;  /* 0x0000003d3e3d7210 */ /* 0x000fc80007ffe0ff */
[----:B------:R-:W-:Y:S01]  /*89e0*/  LOP3.LUT R60, R61, R60, RZ, 0xfc, !PT ;  /* 0x0000003c3d3c7212 */ /* 0x000fe200078efcff */
[----:B------:R-:W-:Y:S06]  /*89f0*/  BRA `(.L_x_277) ;  /* 0x0000000000107947 */ /* 0x000fec0003800000 */
.L_x_276:
[----:B------:R-:W-:-:S04]  /*8a00*/  LOP3.LUT R60, R60, 0x80000000, RZ, 0xc0, !PT ;  /* 0x800000003c3c7812 */ /* 0x000fc800078ec0ff */
[----:B------:R-:W-:Y:S01]  /*8a10*/  LOP3.LUT R60, R60, 0x7f800000, RZ, 0xfc, !PT ;  /* 0x7f8000003c3c7812 */ /* 0x000fe200078efcff */
[----:B------:R-:W-:Y:S06]  /*8a20*/  BRA `(.L_x_277) ;  /* 0x0000000000047947 */ /* 0x000fec0003800000 */
.L_x_275:
[----:B------:R-:W-:-:S07]  /*8a30*/  LEA R60, R66, R60, 0x17 ;  /* 0x0000003c423c7211 */ /* 0x000fce00078eb8ff */
.L_x_277:
[----:B------:R-:W-:Y:S05]  /*8a40*/  BSYNC.RECONVERGENT B1 ;  /* 0x0000000000017941 */ /* 0x000fea0003800200 */
.L_x_274:
[----:B------:R-:W-:Y:S05]  /*8a50*/  BRA `(.L_x_278) ;  /* 0x0000000000207947 */ /* 0x000fea0003800000 */
.L_x_273:
[----:B------:R-:W-:-:S04]  /*8a60*/  LOP3.LUT R63, R63, 0x80000000, R64, 0x48, !PT ;  /* 0x800000003f3f7812 */ /* 0x000fc800078e4840 */
[----:B------:R-:W-:Y:S01]  /*8a70*/  LOP3.LUT R60, R63, 0x7f800000, RZ, 0xfc, !PT ;  /* 0x7f8000003f3c7812 */ /* 0x000fe200078efcff */
[----:B------:R-:W-:Y:S06]  /*8a80*/  BRA `(.L_x_278) ;  /* 0x0000000000147947 */ /* 0x000fec0003800000 */
.L_x_272:
[----:B------:R-:W-:Y:S01]  /*8a90*/  LOP3.LUT R60, R63, 0x80000000, R64, 0x48, !PT ;  /* 0x800000003f3c7812 */ /* 0x000fe200078e4840 */
[----:B------:R-:W-:Y:S06]  /*8aa0*/  BRA `(.L_x_278) ;  /* 0x00000000000c7947 */ /* 0x000fec0003800000 */
.L_x_271:
[----:B------:R-:W0:Y:S01]  /*8ab0*/  MUFU.RSQ R60, -QNAN ;  /* 0xffc00000003c7908 */ /* 0x000e220000001400 */
[----:B------:R-:W-:Y:S05]  /*8ac0*/  BRA `(.L_x_278) ;  /* 0x0000000000047947 */ /* 0x000fea0003800000 */
.L_x_270:
[----:B------:R-:W-:-:S07]  /*8ad0*/  FADD.FTZ R60, R64, R63 ;  /* 0x0000003f403c7221 */ /* 0x000fce0000010000 */
.L_x_278:
[----:B------:R-:W-:Y:S05]  /*8ae0*/  BSYNC.RECONVERGENT B0 ;  /* 0x0000000000007941 */ /* 0x000fea0003800200 */
.L_x_268:
[----:B------:R-:W-:Y:S01]  /*8af0*/  HFMA2 R63, -RZ, RZ, 0, 0 ;  /* 0x00000000ff3f7431 */ /* 0x000fe200000001ff */
[----:B------:R-:W-:-:S04]  /*8b00*/  MOV R62, R0 ;  /* 0x00000000003e7202 */ /* 0x000fc80000000f00 */
[----:B0-----:R-:W-:Y:S05]  /*8b10*/  RET.REL.NODEC R62 `(_Z8getSSSimPKfPf) ;  /* 0xffffff743e387950 */ /* 0x001fea0003c3ffff */
.L_x_279:
[----:B------:R-:W-:-:S00]  /*8b20*/  BRA `(.L_x_279) ;  /* 0xfffffffc00fc7947 */ /* 0x000fc0000383ffff */
[----:B------:R-:W-:-:S00]  /*8b30*/  NOP ;  /* 0x0000000000007918 */ /* 0x000fc00000000000 */
        /* <DEDUP_REMOVED lines=12> */
.L_x_280:


//--------------------- .nv.shared.reserved.0     --------------------------
	.section	.nv.shared.reserved.0,"aw",@nobits
	.weak		__nv_reservedSMEM_offset_0_alias
	.size		__nv_reservedSMEM_offset_0_alias, 0, 64
	.other		__nv_reservedSMEM_offset_0_alias,@"STO_CUDA_RESERVED_SHARED STV_DEFAULT"
__nv_reservedSMEM_offset_0_alias:
	.zero		0
	.zero		64


//--------------------- .nv.constant0._Z8getSSSimPKfPf --------------------------
	.section	.nv.constant0._Z8getSSSimPKfPf,"a",@progbits
	.sectionflags	@""
	.align	4
.nv.constant0._Z8getSSSimPKfPf:
	.zero		912


//--------------------- SYMBOLS --------------------------

	.type		.nv.reservedSmem.offset0,@object
	.size		.nv.reservedSmem.offset0,0x4
